	.target	sm_90a

	.elftype	@"ET_EXEC"


//--------------------- .note.nv.tkinfo           --------------------------
	.section	.note.nv.tkinfo,"",@"SHT_NOTE"
	.sectionflags	@"SHF_NOTE_NV_TKINFO"
	.tkinfo
        /*0018*/ 	.word	0x00000002
        /*0030*/ 	.string	""
        /*0030*/ 	.string	"ptxas"
        /*0030*/ 	.string	"Cuda compilation tools, release 13.0, V13.0.88"
        /*0030*/ 	.string	"Build cuda_13.0.r13.0/compiler.36424714_0"
        /*0030*/ 	.string	"-arch sm_90a -m 64 "



//--------------------- .note.nv.cuinfo           --------------------------
	.section	.note.nv.cuinfo,"",@"SHT_NOTE"
	.sectionflags	@"SHF_NOTE_NV_CUINFO"
        /*0018*/ 	.short	0x0002
        /*001a*/ 	.short	0x005a
        /*001c*/ 	.short	0x0082
	.zero		2


//--------------------- .nv.info                  --------------------------
	.section	.nv.info,"",@"SHT_CUDA_INFO"
	.align	4


	//----- nvinfo : EIATTR_REGCOUNT
	.align		4
        /*0000*/ 	.byte	0x04, 0x2f
        /*0002*/ 	.short	(.L_15 - .L_14)
	.align		4
.L_14:
        /*0004*/ 	.word	index@(_ZN7cutlass13device_kernelINS_4gemm6kernel13GemmUniversalIN4cute5tupleIJiiiiEEENS1_10collective13CollectiveMmaINS1_34MainloopSm90TmaGmmaWarpSpecializedILi4ENS5_IJNS4_1CILi1EEESB_SB_EEENS1_35KernelTmaWarpSpecializedCooperativeEEENS5_IJNSA_ILi128EEENSA_ILi256EEENSA_ILi64EEEEEENS_6half_tENS5_IJlSB_lEEESJ_SK_NS4_8TiledMMAINS4_8MMA_AtomIJNS4_4SM904GMMA26MMA_64x256x16_F32F16F16_SSILNSO_5MajorE0ELSQ_0ELNSO_7ScaleInE1ELSR_1EEEEEENS4_6LayoutINS5_IJNSA_ILi2EEESB_SB_EEENS5_IJSB_NSA_ILi0EEESX_EEEEENS5_IJNS4_10UnderscoreES10_S10_EEEEENS4_13SM90_TMA_LOADENS4_14ComposedLayoutINS4_7SwizzleILi3ELi4ELi3EEENS4_18smem_ptr_flag_bitsILi16EEENSU_INS5_IJNSA_ILi8EEESH_EEENS5_IJSH_SB_EEEEEEEvNS4_8identityES13_S1D_vS1E_EENS_8epilogue10collective6detail29Sm90TmaWarpSpecializedAdapterINS1H_15DefaultEpilogueISJ_SK_SK_NS1G_6thread17LinearCombinationISJ_Li1EffLNS1L_9ScaleType4KindE0ELNS_15FloatRoundStyleE2ESJ_EENS1_15EpilogueDefaultEEEEEvvEEEEvNT_6ParamsE)
        /*0008*/ 	.word	0x000000a8


	//----- nvinfo : EIATTR_FRAME_SIZE
	.align		4
.L_15:
        /*000c*/ 	.byte	0x04, 0x11
        /*000e*/ 	.short	(.L_17 - .L_16)
	.align		4
.L_16:
        /*0010*/ 	.word	index@(_ZN7cutlass13device_kernelINS_4gemm6kernel13GemmUniversalIN4cute5tupleIJiiiiEEENS1_10collective13CollectiveMmaINS1_34MainloopSm90TmaGmmaWarpSpecializedILi4ENS5_IJNS4_1CILi1EEESB_SB_EEENS1_35KernelTmaWarpSpecializedCooperativeEEENS5_IJNSA_ILi128EEENSA_ILi256EEENSA_ILi64EEEEEENS_6half_tENS5_IJlSB_lEEESJ_SK_NS4_8TiledMMAINS4_8MMA_AtomIJNS4_4SM904GMMA26MMA_64x256x16_F32F16F16_SSILNSO_5MajorE0ELSQ_0ELNSO_7ScaleInE1ELSR_1EEEEEENS4_6LayoutINS5_IJNSA_ILi2EEESB_SB_EEENS5_IJSB_NSA_ILi0EEESX_EEEEENS5_IJNS4_10UnderscoreES10_S10_EEEEENS4_13SM90_TMA_LOADENS4_14ComposedLayoutINS4_7SwizzleILi3ELi4ELi3EEENS4_18smem_ptr_flag_bitsILi16EEENSU_INS5_IJNSA_ILi8EEESH_EEENS5_IJSH_SB_EEEEEEEvNS4_8identityES13_S1D_vS1E_EENS_8epilogue10collective6detail29Sm90TmaWarpSpecializedAdapterINS1H_15DefaultEpilogueISJ_SK_SK_NS1G_6thread17LinearCombinationISJ_Li1EffLNS1L_9ScaleType4KindE0ELNS_15FloatRoundStyleE2ESJ_EENS1_15EpilogueDefaultEEEEEvvEEEEvNT_6ParamsE)
        /*0014*/ 	.word	0x00000000


	//----- nvinfo : EIATTR_MIN_STACK_SIZE
	.align		4
.L_17:
        /*0018*/ 	.byte	0x04, 0x12
        /*001a*/ 	.short	(.L_19 - .L_18)
	.align		4
.L_18:
        /*001c*/ 	.word	index@(_ZN7cutlass13device_kernelINS_4gemm6kernel13GemmUniversalIN4cute5tupleIJiiiiEEENS1_10collective13CollectiveMmaINS1_34MainloopSm90TmaGmmaWarpSpecializedILi4ENS5_IJNS4_1CILi1EEESB_SB_EEENS1_35KernelTmaWarpSpecializedCooperativeEEENS5_IJNSA_ILi128EEENSA_ILi256EEENSA_ILi64EEEEEENS_6half_tENS5_IJlSB_lEEESJ_SK_NS4_8TiledMMAINS4_8MMA_AtomIJNS4_4SM904GMMA26MMA_64x256x16_F32F16F16_SSILNSO_5MajorE0ELSQ_0ELNSO_7ScaleInE1ELSR_1EEEEEENS4_6LayoutINS5_IJNSA_ILi2EEESB_SB_EEENS5_IJSB_NSA_ILi0EEESX_EEEEENS5_IJNS4_10UnderscoreES10_S10_EEEEENS4_13SM90_TMA_LOADENS4_14ComposedLayoutINS4_7SwizzleILi3ELi4ELi3EEENS4_18smem_ptr_flag_bitsILi16EEENSU_INS5_IJNSA_ILi8EEESH_EEENS5_IJSH_SB_EEEEEEEvNS4_8identityES13_S1D_vS1E_EENS_8epilogue10collective6detail29Sm90TmaWarpSpecializedAdapterINS1H_15DefaultEpilogueISJ_SK_SK_NS1G_6thread17LinearCombinationISJ_Li1EffLNS1L_9ScaleType4KindE0ELNS_15FloatRoundStyleE2ESJ_EENS1_15EpilogueDefaultEEEEEvvEEEEvNT_6ParamsE)
        /*0020*/ 	.word	0x00000000
.L_19:


//--------------------- .nv.compat                --------------------------
	.section	.nv.compat,"",@"SHT_CUDA_COMPAT_INFO"
	.align	4
        /*0000*/ 	.byte	0x02, 0x09, 0x01, 0x00, 0x02, 0x02, 0x04, 0x00, 0x02, 0x05, 0x05, 0x00, 0x03, 0x07, 0x01, 0x01
        /*0010*/ 	.byte	0x02, 0x03, 0x01, 0x00, 0x02, 0x06, 0x01, 0x00, 0x04, 0x0b, 0x08, 0x00, 0x00, 0x00, 0x00, 0x00
        /*0020*/ 	.byte	0x00, 0x00, 0x00, 0x00


//--------------------- .nv.info._ZN7cutlass13device_kernelINS_4gemm6kernel13GemmUniversalIN4cute5tupleIJiiiiEEENS1_10collective13CollectiveMmaINS1_34MainloopSm90TmaGmmaWarpSpecializedILi4ENS5_IJNS4_1CILi1EEESB_SB_EEENS1_35KernelTmaWarpSpecializedCooperativeEEENS5_IJNSA_ILi128EEENSA_ILi256EEENSA_ILi64EEEEEENS_6half_tENS5_IJlSB_lEEESJ_SK_NS4_8TiledMMAINS4_8MMA_AtomIJNS4_4SM904GMMA26MMA_64x256x16_F32F16F16_SSILNSO_5MajorE0ELSQ_0ELNSO_7ScaleInE1ELSR_1EEEEEENS4_6LayoutINS5_IJNSA_ILi2EEESB_SB_EEENS5_IJSB_NSA_ILi0EEESX_EEEEENS5_IJNS4_10UnderscoreES10_S10_EEEEENS4_13SM90_TMA_LOADENS4_14ComposedLayoutINS4_7SwizzleILi3ELi4ELi3EEENS4_18smem_ptr_flag_bitsILi16EEENSU_INS5_IJNSA_ILi8EEESH_EEENS5_IJSH_SB_EEEEEEEvNS4_8identityES13_S1D_vS1E_EENS_8epilogue10collective6detail29Sm90TmaWarpSpecializedAdapterINS1H_15DefaultEpilogueISJ_SK_SK_NS1G_6thread17LinearCombinationISJ_Li1EffLNS1L_9ScaleType4KindE0ELNS_15FloatRoundStyleE2ESJ_EENS1_15EpilogueDefaultEEEEEvvEEEEvNT_6ParamsE --------------------------
	.section	.nv.info._ZN7cutlass13device_kernelINS_4gemm6kernel13GemmUniversalIN4cute5tupleIJiiiiEEENS1_10collective13CollectiveMmaINS1_34MainloopSm90TmaGmmaWarpSpecializedILi4ENS5_IJNS4_1CILi1EEESB_SB_EEENS1_35KernelTmaWarpSpecializedCooperativeEEENS5_IJNSA_ILi128EEENSA_ILi256EEENSA_ILi64EEEEEENS_6half_tENS5_IJlSB_lEEESJ_SK_NS4_8TiledMMAINS4_8MMA_AtomIJNS4_4SM904GMMA26MMA_64x256x16_F32F16F16_SSILNSO_5MajorE0ELSQ_0ELNSO_7ScaleInE1ELSR_1EEEEEENS4_6LayoutINS5_IJNSA_ILi2EEESB_SB_EEENS5_IJSB_NSA_ILi0EEESX_EEEEENS5_IJNS4_10UnderscoreES10_S10_EEEEENS4_13SM90_TMA_LOADENS4_14ComposedLayoutINS4_7SwizzleILi3ELi4ELi3EEENS4_18smem_ptr_flag_bitsILi16EEENSU_INS5_IJNSA_ILi8EEESH_EEENS5_IJSH_SB_EEEEEEEvNS4_8identityES13_S1D_vS1E_EENS_8epilogue10collective6detail29Sm90TmaWarpSpecializedAdapterINS1H_15DefaultEpilogueISJ_SK_SK_NS1G_6thread17LinearCombinationISJ_Li1EffLNS1L_9ScaleType4KindE0ELNS_15FloatRoundStyleE2ESJ_EENS1_15EpilogueDefaultEEEEEvvEEEEvNT_6ParamsE,"",@"SHT_CUDA_INFO"
	.sectionflags	@""
	.align	4


	//----- nvinfo : EIATTR_CUDA_API_VERSION
	.align		4
        /*0000*/ 	.byte	0x04, 0x37
        /*0002*/ 	.short	(.L_21 - .L_20)
.L_20:
        /*0004*/ 	.word	0x00000082


	//----- nvinfo : EIATTR_KPARAM_INFO
	.align		4
.L_21:
        /*0008*/ 	.byte	0x04, 0x17
        /*000a*/ 	.short	(.L_23 - .L_22)
.L_22:
        /*000c*/ 	.word	0x00000000
        /*0010*/ 	.short	0x0000
        /*0012*/ 	.short	0x0070
        /*0014*/ 	.byte	0x00, 0xf0, 0x01, 0x10


	//----- nvinfo : EIATTR_SPARSE_MMA_MASK
	.align		4
.L_23:
        /*0018*/ 	.byte	0x03, 0x50
        /*001a*/ 	.short	0x0000


	//----- nvinfo : EIATTR_MAXREG_COUNT
	.align		4
        /*001c*/ 	.byte	0x03, 0x1b
        /*001e*/ 	.short	0x00a8


	//----- nvinfo : EIATTR_NUM_BARRIERS
	.align		4
        /*0020*/ 	.byte	0x02, 0x4c
        /*0022*/ 	.byte	0x01
	.zero		1


	//----- nvinfo : EIATTR_EXTERNS
	.align		4
        /*0024*/ 	.byte	0x04, 0x0f
        /*0026*/ 	.short	(.L_25 - .L_24)


	//   ....[0]....
	.align		4
.L_24:
        /*0028*/ 	.word	index@(__assertfail)


	//----- nvinfo : EIATTR_MERCURY_ISA_VERSION
	.align		4
.L_25:
        /*002c*/ 	.byte	0x03, 0x5f
        /*002e*/ 	.short	0x0101


	//----- nvinfo : EIATTR_INT_WARP_WIDE_INSTR_OFFSETS
	.align		4
        /*0030*/ 	.byte	0x04, 0x31
        /*0032*/ 	.short	(.L_27 - .L_26)


	//   ....[0]....
.L_26:
        /*0034*/ 	.word	0x000003b0


	//   ....[1]....
        /*0038*/ 	.word	0x000003e0


	//   ....[2]....
        /*003c*/ 	.word	0x000004c0


	//----- nvinfo : EIATTR_COOP_GROUP_MASK_REGIDS
	.align		4
.L_27:
        /*0040*/ 	.byte	0x04, 0x29
        /*0042*/ 	.short	(.L_29 - .L_28)


	//   ....[0]....
.L_28:
        /*0044*/ 	.word	0xffffffff


	//   ....[1]....
        /*0048*/ 	.word	0xffffffff


	//   ....[2]....
        /*004c*/ 	.word	0xffffffff


	//   ....[3]....
        /*0050*/ 	.word	0xffffffff


	//   ....[4]....
        /*0054*/ 	.word	0xffffffff


	//----- nvinfo : EIATTR_COOP_GROUP_INSTR_OFFSETS
	.align		4
.L_29:
        /*0058*/ 	.byte	0x04, 0x28
        /*005a*/ 	.short	(.L_31 - .L_30)


	//   ....[0]....
.L_30:
        /*005c*/ 	.word	0x00000060


	//   ....[1]....
        /*0060*/ 	.word	0x00000070


	//   ....[2]....
        /*0064*/ 	.word	0x00000130


	//   ....[3]....
        /*0068*/ 	.word	0x000002c0


	//   ....[4]....
        /*006c*/ 	.word	0x00000f70


	//----- nvinfo : EIATTR_REG_RECONFIG
	.align		4
.L_31:
        /*0070*/ 	.byte	0x01, 0x54
	.zero		2


	//----- nvinfo : EIATTR_SYSCALL_OFFSETS
	.align		4
        /*0074*/ 	.byte	0x04, 0x46
        /*0076*/ 	.short	(.L_33 - .L_32)


	//   ....[0]....
.L_32:
        /*0078*/ 	.word	0x00001130


	//----- nvinfo : EIATTR_MBARRIER_INSTR_OFFSETS
	.align		4
.L_33:
        /*007c*/ 	.byte	0x04, 0x39
        /*007e*/ 	.short	(.L_35 - .L_34)


	//   ....[0]....
.L_34:
        /*0080*/ 	.word	0x00000230
        /*0084*/ 	.word	0x000000ff
        /*0088*/ 	.word	0x00000000
        /*008c*/ 	.short	0x0100
        /*008e*/ 	.byte	0x08
	.zero		1


	//   ....[1]....
        /*0090*/ 	.word	0x00000240
        /*0094*/ 	.word	0x000000ff
        /*0098*/ 	.word	0x00000020
        /*009c*/ 	.short	0x0100
        /*009e*/ 	.byte	0x08
	.zero		1


	//   ....[2]....
        /*00a0*/ 	.word	0x00000250
        /*00a4*/ 	.word	0x000000ff
        /*00a8*/ 	.word	0x00000008
        /*00ac*/ 	.short	0x0100
        /*00ae*/ 	.byte	0x08
	.zero		1


	//   ....[3]....
        /*00b0*/ 	.word	0x00000260
        /*00b4*/ 	.word	0x000000ff
        /*00b8*/ 	.word	0x00000028
        /*00bc*/ 	.short	0x0100
        /*00be*/ 	.byte	0x08
	.zero		1


	//   ....[4]....
        /*00c0*/ 	.word	0x00000270
        /*00c4*/ 	.word	0x000000ff
        /*00c8*/ 	.word	0x00000010
        /*00cc*/ 	.short	0x0100
        /*00ce*/ 	.byte	0x08
	.zero		1


	//   ....[5]....
        /*00d0*/ 	.word	0x00000280
        /*00d4*/ 	.word	0x000000ff
        /*00d8*/ 	.word	0x00000030
        /*00dc*/ 	.short	0x0100
        /*00de*/ 	.byte	0x08
	.zero		1


	//   ....[6]....
        /*00e0*/ 	.word	0x00000290
        /*00e4*/ 	.word	0x000000ff
        /*00e8*/ 	.word	0x00000018
        /*00ec*/ 	.short	0x0100
        /*00ee*/ 	.byte	0x08
	.zero		1


	//   ....[7]....
        /*00f0*/ 	.word	0x000002a0
        /*00f4*/ 	.word	0x000000ff
        /*00f8*/ 	.word	0x00000038
        /*00fc*/ 	.short	0x0100
        /*00fe*/ 	.byte	0x08
	.zero		1


	//   ....[8]....
        /*0100*/ 	.word	0x00000530
        /*0104*/ 	.word	0x000000ff
        /*0108*/ 	.word	0x00000050
        /*010c*/ 	.short	0x0100
        /*010e*/ 	.byte	0x06
	.zero		1


	//   ....[9]....
        /*0110*/ 	.word	0x00000590
        /*0114*/ 	.word	0x000000ff
        /*0118*/ 	.word	0x00000058
        /*011c*/ 	.short	0x0100
        /*011e*/ 	.byte	0x06
	.zero		1


	//   ....[10]....
        /*0120*/ 	.word	0x000011b0
        /*0124*/ 	.word	0x00000003
        /*0128*/ 	.word	0x00000000
        /*012c*/ 	.short	0x010a
        /*012e*/ 	.byte	0x3f
	.zero		1


	//   ....[11]....
        /*0130*/ 	.word	0x000011f0
        /*0134*/ 	.word	0x00000003
        /*0138*/ 	.word	0x00000000
        /*013c*/ 	.short	0x010a
        /*013e*/ 	.byte	0x3f
	.zero		1


	//   ....[12]....
        /*0140*/ 	.word	0x000015c0
        /*0144*/ 	.word	0x000000ff
        /*0148*/ 	.word	0x00000000
        /*014c*/ 	.short	0x010a
        /*014e*/ 	.byte	0x08
	.zero		1


	//   ....[13]....
        /*0150*/ 	.word	0x00001600
        /*0154*/ 	.word	0x000000ff
        /*0158*/ 	.word	0x00000000
        /*015c*/ 	.short	0x010a
        /*015e*/ 	.byte	0x08
	.zero		1


	//   ....[14]....
        /*0160*/ 	.word	0x00001890
        /*0164*/ 	.word	0x000000ff
        /*0168*/ 	.word	0x00000000
        /*016c*/ 	.short	0x0101
        /*016e*/ 	.byte	0x08
	.zero		1


	//   ....[15]....
        /*0170*/ 	.word	0x00001a70
        /*0174*/ 	.word	0x000000ff
        /*0178*/ 	.word	0x00000000
        /*017c*/ 	.short	0x0101
        /*017e*/ 	.byte	0x04
	.zero		1


	//   ....[16]....
        /*0180*/ 	.word	0x0000a8f0
        /*0184*/ 	.word	0x0000000c
        /*0188*/ 	.word	0x00000020
        /*018c*/ 	.short	0x010a
        /*018e*/ 	.byte	0x3f
	.zero		1


	//   ....[17]....
        /*0190*/ 	.word	0x0000acb0
        /*0194*/ 	.word	0x00000005
        /*0198*/ 	.word	0x00000058
        /*019c*/ 	.short	0x0101
        /*019e*/ 	.byte	0x3f
	.zero		1


	//   ....[18]....
        /*01a0*/ 	.word	0x0000b3b0
        /*01a4*/ 	.word	0x00000007
        /*01a8*/ 	.word	0x00000000
        /*01ac*/ 	.short	0x010a
        /*01ae*/ 	.byte	0x3f
	.zero		1


	//   ....[19]....
        /*01b0*/ 	.word	0x0000b430
        /*01b4*/ 	.word	0x00000006
        /*01b8*/ 	.word	0x00000000
        /*01bc*/ 	.short	0x010a
        /*01be*/ 	.byte	0x3f
	.zero		1


	//   ....[20]....
        /*01c0*/ 	.word	0x0000b4c0
        /*01c4*/ 	.word	0x00000007
        /*01c8*/ 	.word	0x00000000
        /*01cc*/ 	.short	0x010a
        /*01ce*/ 	.byte	0x3f
	.zero		1


	//   ....[21]....
        /*01d0*/ 	.word	0x0000b550
        /*01d4*/ 	.word	0x00000005
        /*01d8*/ 	.word	0x00000000
        /*01dc*/ 	.short	0x010a
        /*01de*/ 	.byte	0x3f
	.zero		1


	//   ....[22]....
        /*01e0*/ 	.word	0x0000b5b0
        /*01e4*/ 	.word	0x00000003
        /*01e8*/ 	.word	0x00000000
        /*01ec*/ 	.short	0x010a
        /*01ee*/ 	.byte	0x3f
	.zero		1


	//   ....[23]....
        /*01f0*/ 	.word	0x0000b610
        /*01f4*/ 	.word	0x00000004
        /*01f8*/ 	.word	0x00000000
        /*01fc*/ 	.short	0x010a
        /*01fe*/ 	.byte	0x3f
	.zero		1


	//   ....[24]....
        /*0200*/ 	.word	0x0000b6e0
        /*0204*/ 	.word	0x0000000c
        /*0208*/ 	.word	0x00000020
        /*020c*/ 	.short	0x010a
        /*020e*/ 	.byte	0x3f
	.zero		1


	//   ....[25]....
        /*0210*/ 	.word	0x0000b7b0
        /*0214*/ 	.word	0x00000007
        /*0218*/ 	.word	0x00000000
        /*021c*/ 	.short	0x010a
        /*021e*/ 	.byte	0x3f
	.zero		1


	//   ....[26]....
        /*0220*/ 	.word	0x0000b800
        /*0224*/ 	.word	0x00000006
        /*0228*/ 	.word	0x00000000
        /*022c*/ 	.short	0x010a
        /*022e*/ 	.byte	0x3f
	.zero		1


	//   ....[27]....
        /*0230*/ 	.word	0x0000b850
        /*0234*/ 	.word	0x00000007
        /*0238*/ 	.word	0x00000000
        /*023c*/ 	.short	0x010a
        /*023e*/ 	.byte	0x3f
	.zero		1


	//----- nvinfo : EIATTR_NUM_MBARRIERS
	.align		4
.L_35:
        /*0240*/ 	.byte	0x03, 0x38
        /*0242*/ 	.short	0x000a


	//----- nvinfo : EIATTR_EXIT_INSTR_OFFSETS
	.align		4
        /*0244*/ 	.byte	0x04, 0x1c
        /*0246*/ 	.short	(.L_37 - .L_36)


	//   ....[0]....
.L_36:
        /*0248*/ 	.word	0x000005e0


	//   ....[1]....
        /*024c*/ 	.word	0x00000ea0


	//   ....[2]....
        /*0250*/ 	.word	0x00009f60


	//   ....[3]....
        /*0254*/ 	.word	0x0000a590


	//   ....[4]....
        /*0258*/ 	.word	0x0000b5a0


	//----- nvinfo : EIATTR_MAX_THREADS
	.align		4
.L_37:
        /*025c*/ 	.byte	0x04, 0x05
        /*025e*/ 	.short	(.L_39 - .L_38)
.L_38:
        /*0260*/ 	.word	0x00000180
        /*0264*/ 	.word	0x00000001
        /*0268*/ 	.word	0x00000001


	//----- nvinfo : EIATTR_CRS_STACK_SIZE
	.align		4
.L_39:
        /*026c*/ 	.byte	0x04, 0x1e
        /*026e*/ 	.short	(.L_41 - .L_40)
.L_40:
        /*0270*/ 	.word	0x00000000


	//----- nvinfo : EIATTR_CBANK_PARAM_SIZE
	.align		4
.L_41:
        /*0274*/ 	.byte	0x03, 0x19
        /*0276*/ 	.short	0x0470


	//----- nvinfo : EIATTR_PARAM_CBANK
	.align		4
        /*0278*/ 	.byte	0x04, 0x0a
        /*027a*/ 	.short	(.L_43 - .L_42)
	.align		4
.L_42:
        /*027c*/ 	.word	index@(.nv.constant0._ZN7cutlass13device_kernelINS_4gemm6kernel13GemmUniversalIN4cute5tupleIJiiiiEEENS1_10collective13CollectiveMmaINS1_34MainloopSm90TmaGmmaWarpSpecializedILi4ENS5_IJNS4_1CILi1EEESB_SB_EEENS1_35KernelTmaWarpSpecializedCooperativeEEENS5_IJNSA_ILi128EEENSA_ILi256EEENSA_ILi64EEEEEENS_6half_tENS5_IJlSB_lEEESJ_SK_NS4_8TiledMMAINS4_8MMA_AtomIJNS4_4SM904GMMA26MMA_64x256x16_F32F16F16_SSILNSO_5MajorE0ELSQ_0ELNSO_7ScaleInE1ELSR_1EEEEEENS4_6LayoutINS5_IJNSA_ILi2EEESB_SB_EEENS5_IJSB_NSA_ILi0EEESX_EEEEENS5_IJNS4_10UnderscoreES10_S10_EEEEENS4_13SM90_TMA_LOADENS4_14ComposedLayoutINS4_7SwizzleILi3ELi4ELi3EEENS4_18smem_ptr_flag_bitsILi16EEENSU_INS5_IJNSA_ILi8EEESH_EEENS5_IJSH_SB_EEEEEEEvNS4_8identityES13_S1D_vS1E_EENS_8epilogue10collective6detail29Sm90TmaWarpSpecializedAdapterINS1H_15DefaultEpilogueISJ_SK_SK_NS1G_6thread17LinearCombinationISJ_Li1EffLNS1L_9ScaleType4KindE0ELNS_15FloatRoundStyleE2ESJ_EENS1_15EpilogueDefaultEEEEEvvEEEEvNT_6ParamsE)
        /*0280*/ 	.short	0x0210
        /*0282*/ 	.short	0x0470


	//----- nvinfo : EIATTR_SW_WAR
	.align		4
.L_43:
        /*0284*/ 	.byte	0x04, 0x36
        /*0286*/ 	.short	(.L_45 - .L_44)
.L_44:
        /*0288*/ 	.word	0x00000008
.L_45:


//--------------------- .nv.callgraph             --------------------------
	.section	.nv.callgraph,"",@"SHT_CUDA_CALLGRAPH"
	.align	4
	.sectionentsize	8
	.align		4
        /*0000*/ 	.word	0x00000000
	.align		4
        /*0004*/ 	.word	0xffffffff
	.align		4
        /*0008*/ 	.word	index@(_ZN7cutlass13device_kernelINS_4gemm6kernel13GemmUniversalIN4cute5tupleIJiiiiEEENS1_10collective13CollectiveMmaINS1_34MainloopSm90TmaGmmaWarpSpecializedILi4ENS5_IJNS4_1CILi1EEESB_SB_EEENS1_35KernelTmaWarpSpecializedCooperativeEEENS5_IJNSA_ILi128EEENSA_ILi256EEENSA_ILi64EEEEEENS_6half_tENS5_IJlSB_lEEESJ_SK_NS4_8TiledMMAINS4_8MMA_AtomIJNS4_4SM904GMMA26MMA_64x256x16_F32F16F16_SSILNSO_5MajorE0ELSQ_0ELNSO_7ScaleInE1ELSR_1EEEEEENS4_6LayoutINS5_IJNSA_ILi2EEESB_SB_EEENS5_IJSB_NSA_ILi0EEESX_EEEEENS5_IJNS4_10UnderscoreES10_S10_EEEEENS4_13SM90_TMA_LOADENS4_14ComposedLayoutINS4_7SwizzleILi3ELi4ELi3EEENS4_18smem_ptr_flag_bitsILi16EEENSU_INS5_IJNSA_ILi8EEESH_EEENS5_IJSH_SB_EEEEEEEvNS4_8identityES13_S1D_vS1E_EENS_8epilogue10collective6detail29Sm90TmaWarpSpecializedAdapterINS1H_15DefaultEpilogueISJ_SK_SK_NS1G_6thread17LinearCombinationISJ_Li1EffLNS1L_9ScaleType4KindE0ELNS_15FloatRoundStyleE2ESJ_EENS1_15EpilogueDefaultEEEEEvvEEEEvNT_6ParamsE)
	.align		4
        /*000c*/ 	.word	index@(__assertfail)
	.align		4
        /*0010*/ 	.word	0x00000000
	.align		4
        /*0014*/ 	.word	0xfffffffe
	.align		4
        /*0018*/ 	.word	0x00000000
	.align		4
        /*001c*/ 	.word	0xfffffffd
	.align		4
        /*0020*/ 	.word	0x00000000
	.align		4
        /*0024*/ 	.word	0xfffffffc


//--------------------- .nv.constant4             --------------------------
	.section	.nv.constant4,"a",@progbits
	.align	8
	.align		8
.nv.constant4:
        /*0000*/ 	.dword	__assertfail
	.align		8
        /*0008*/ 	.dword	__unnamed_1
	.align		8
        /*0010*/ 	.dword	_ZN40_INTERNAL_3907a583_4_k_cu_f2474d16_233864cuda3std3__45__cpo5beginE
	.align		8
        /*0018*/ 	.dword	_ZN40_INTERNAL_3907a583_4_k_cu_f2474d16_233864cuda3std3__45__cpo3endE
	.align		8
        /*0020*/ 	.dword	_ZN40_INTERNAL_3907a583_4_k_cu_f2474d16_233864cuda3std3__45__cpo6cbeginE
	.align		8
        /*0028*/ 	.dword	_ZN40_INTERNAL_3907a583_4_k_cu_f2474d16_233864cuda3std3__45__cpo4cendE
	.align		8
        /*0030*/ 	.dword	_ZN40_INTERNAL_3907a583_4_k_cu_f2474d16_233864cuda3std3__442_GLOBAL__N__3907a583_4_k_cu_f2474d16_233866ignoreE
	.align		8
        /*0038*/ 	.dword	_ZN40_INTERNAL_3907a583_4_k_cu_f2474d16_233864cuda3std3__419piecewise_constructE
	.align		8
        /*0040*/ 	.dword	_ZN40_INTERNAL_3907a583_4_k_cu_f2474d16_233864cuda3std3__48in_placeE
	.align		8
        /*0048*/ 	.dword	_ZN40_INTERNAL_3907a583_4_k_cu_f2474d16_233864cuda3std6ranges3__45__cpo4swapE
	.align		8
        /*0050*/ 	.dword	_ZN40_INTERNAL_3907a583_4_k_cu_f2474d16_233864cuda3std6ranges3__45__cpo9iter_moveE
	.align		8
        /*0058*/ 	.dword	_ZN40_INTERNAL_3907a583_4_k_cu_f2474d16_233864cute7productE
	.align		8
        /*0060*/ 	.dword	_ZN40_INTERNAL_3907a583_4_k_cu_f2474d16_233864cute1_E
	.align		8
        /*0068*/ 	.dword	$str$22
	.align		8
        /*0070*/ 	.dword	$str$23


//--------------------- .text._ZN7cutlass13device_kernelINS_4gemm6kernel13GemmUniversalIN4cute5tupleIJiiiiEEENS1_10collective13CollectiveMmaINS1_34MainloopSm90TmaGmmaWarpSpecializedILi4ENS5_IJNS4_1CILi1EEESB_SB_EEENS1_35KernelTmaWarpSpecializedCooperativeEEENS5_IJNSA_ILi128EEENSA_ILi256EEENSA_ILi64EEEEEENS_6half_tENS5_IJlSB_lEEESJ_SK_NS4_8TiledMMAINS4_8MMA_AtomIJNS4_4SM904GMMA26MMA_64x256x16_F32F16F16_SSILNSO_5MajorE0ELSQ_0ELNSO_7ScaleInE1ELSR_1EEEEEENS4_6LayoutINS5_IJNSA_ILi2EEESB_SB_EEENS5_IJSB_NSA_ILi0EEESX_EEEEENS5_IJNS4_10UnderscoreES10_S10_EEEEENS4_13SM90_TMA_LOADENS4_14ComposedLayoutINS4_7SwizzleILi3ELi4ELi3EEENS4_18smem_ptr_flag_bitsILi16EEENSU_INS5_IJNSA_ILi8EEESH_EEENS5_IJSH_SB_EEEEEEEvNS4_8identityES13_S1D_vS1E_EENS_8epilogue10collective6detail29Sm90TmaWarpSpecializedAdapterINS1H_15DefaultEpilogueISJ_SK_SK_NS1G_6thread17LinearCombinationISJ_Li1EffLNS1L_9ScaleType4KindE0ELNS_15FloatRoundStyleE2ESJ_EENS1_15EpilogueDefaultEEEEEvvEEEEvNT_6ParamsE --------------------------
	.section	.text._ZN7cutlass13device_kernelINS_4gemm6kernel13GemmUniversalIN4cute5tupleIJiiiiEEENS1_10collective13CollectiveMmaINS1_34MainloopSm90TmaGmmaWarpSpecializedILi4ENS5_IJNS4_1CILi1EEESB_SB_EEENS1_35KernelTmaWarpSpecializedCooperativeEEENS5_IJNSA_ILi128EEENSA_ILi256EEENSA_ILi64EEEEEENS_6half_tENS5_IJlSB_lEEESJ_SK_NS4_8TiledMMAINS4_8MMA_AtomIJNS4_4SM904GMMA26MMA_64x256x16_F32F16F16_SSILNSO_5MajorE0ELSQ_0ELNSO_7ScaleInE1ELSR_1EEEEEENS4_6LayoutINS5_IJNSA_ILi2EEESB_SB_EEENS5_IJSB_NSA_ILi0EEESX_EEEEENS5_IJNS4_10UnderscoreES10_S10_EEEEENS4_13SM90_TMA_LOADENS4_14ComposedLayoutINS4_7SwizzleILi3ELi4ELi3EEENS4_18smem_ptr_flag_bitsILi16EEENSU_INS5_IJNSA_ILi8EEESH_EEENS5_IJSH_SB_EEEEEEEvNS4_8identityES13_S1D_vS1E_EENS_8epilogue10collective6detail29Sm90TmaWarpSpecializedAdapterINS1H_15DefaultEpilogueISJ_SK_SK_NS1G_6thread17LinearCombinationISJ_Li1EffLNS1L_9ScaleType4KindE0ELNS_15FloatRoundStyleE2ESJ_EENS1_15EpilogueDefaultEEEEEvvEEEEvNT_6ParamsE,"ax",@progbits
	.align	128
.text._ZN7cutlass13device_kernelINS_4gemm6kernel13GemmUniversalIN4cute5tupleIJiiiiEEENS1_10collective13CollectiveMmaINS1_34MainloopSm90TmaGmmaWarpSpecializedILi4ENS5_IJNS4_1CILi1EEESB_SB_EEENS1_35KernelTmaWarpSpecializedCooperativeEEENS5_IJNSA_ILi128EEENSA_ILi256EEENSA_ILi64EEEEEENS_6half_tENS5_IJlSB_lEEESJ_SK_NS4_8TiledMMAINS4_8MMA_AtomIJNS4_4SM904GMMA26MMA_64x256x16_F32F16F16_SSILNSO_5MajorE0ELSQ_0ELNSO_7ScaleInE1ELSR_1EEEEEENS4_6LayoutINS5_IJNSA_ILi2EEESB_SB_EEENS5_IJSB_NSA_ILi0EEESX_EEEEENS5_IJNS4_10UnderscoreES10_S10_EEEEENS4_13SM90_TMA_LOADENS4_14ComposedLayoutINS4_7SwizzleILi3ELi4ELi3EEENS4_18smem_ptr_flag_bitsILi16EEENSU_INS5_IJNSA_ILi8EEESH_EEENS5_IJSH_SB_EEEEEEEvNS4_8identityES13_S1D_vS1E_EENS_8epilogue10collective6detail29Sm90TmaWarpSpecializedAdapterINS1H_15DefaultEpilogueISJ_SK_SK_NS1G_6thread17LinearCombinationISJ_Li1EffLNS1L_9ScaleType4KindE0ELNS_15FloatRoundStyleE2ESJ_EENS1_15EpilogueDefaultEEEEEvvEEEEvNT_6ParamsE:
        .type           _ZN7cutlass13device_kernelINS_4gemm6kernel13GemmUniversalIN4cute5tupleIJiiiiEEENS1_10collective13CollectiveMmaINS1_34MainloopSm90TmaGmmaWarpSpecializedILi4ENS5_IJNS4_1CILi1EEESB_SB_EEENS1_35KernelTmaWarpSpecializedCooperativeEEENS5_IJNSA_ILi128EEENSA_ILi256EEENSA_ILi64EEEEEENS_6half_tENS5_IJlSB_lEEESJ_SK_NS4_8TiledMMAINS4_8MMA_AtomIJNS4_4SM904GMMA26MMA_64x256x16_F32F16F16_SSILNSO_5MajorE0ELSQ_0ELNSO_7ScaleInE1ELSR_1EEEEEENS4_6LayoutINS5_IJNSA_ILi2EEESB_SB_EEENS5_IJSB_NSA_ILi0EEESX_EEEEENS5_IJNS4_10UnderscoreES10_S10_EEEEENS4_13SM90_TMA_LOADENS4_14ComposedLayoutINS4_7SwizzleILi3ELi4ELi3EEENS4_18smem_ptr_flag_bitsILi16EEENSU_INS5_IJNSA_ILi8EEESH_EEENS5_IJSH_SB_EEEEEEEvNS4_8identityES13_S1D_vS1E_EENS_8epilogue10collective6detail29Sm90TmaWarpSpecializedAdapterINS1H_15DefaultEpilogueISJ_SK_SK_NS1G_6thread17LinearCombinationISJ_Li1EffLNS1L_9ScaleType4KindE0ELNS_15FloatRoundStyleE2ESJ_EENS1_15EpilogueDefaultEEEEEvvEEEEvNT_6ParamsE,@function
        .size           _ZN7cutlass13device_kernelINS_4gemm6kernel13GemmUniversalIN4cute5tupleIJiiiiEEENS1_10collective13CollectiveMmaINS1_34MainloopSm90TmaGmmaWarpSpecializedILi4ENS5_IJNS4_1CILi1EEESB_SB_EEENS1_35KernelTmaWarpSpecializedCooperativeEEENS5_IJNSA_ILi128EEENSA_ILi256EEENSA_ILi64EEEEEENS_6half_tENS5_IJlSB_lEEESJ_SK_NS4_8TiledMMAINS4_8MMA_AtomIJNS4_4SM904GMMA26MMA_64x256x16_F32F16F16_SSILNSO_5MajorE0ELSQ_0ELNSO_7ScaleInE1ELSR_1EEEEEENS4_6LayoutINS5_IJNSA_ILi2EEESB_SB_EEENS5_IJSB_NSA_ILi0EEESX_EEEEENS5_IJNS4_10UnderscoreES10_S10_EEEEENS4_13SM90_TMA_LOADENS4_14ComposedLayoutINS4_7SwizzleILi3ELi4ELi3EEENS4_18smem_ptr_flag_bitsILi16EEENSU_INS5_IJNSA_ILi8EEESH_EEENS5_IJSH_SB_EEEEEEEvNS4_8identityES13_S1D_vS1E_EENS_8epilogue10collective6detail29Sm90TmaWarpSpecializedAdapterINS1H_15DefaultEpilogueISJ_SK_SK_NS1G_6thread17LinearCombinationISJ_Li1EffLNS1L_9ScaleType4KindE0ELNS_15FloatRoundStyleE2ESJ_EENS1_15EpilogueDefaultEEEEEvvEEEEvNT_6ParamsE,(.L_x_322 - _ZN7cutlass13device_kernelINS_4gemm6kernel13GemmUniversalIN4cute5tupleIJiiiiEEENS1_10collective13CollectiveMmaINS1_34MainloopSm90TmaGmmaWarpSpecializedILi4ENS5_IJNS4_1CILi1EEESB_SB_EEENS1_35KernelTmaWarpSpecializedCooperativeEEENS5_IJNSA_ILi128EEENSA_ILi256EEENSA_ILi64EEEEEENS_6half_tENS5_IJlSB_lEEESJ_SK_NS4_8TiledMMAINS4_8MMA_AtomIJNS4_4SM904GMMA26MMA_64x256x16_F32F16F16_SSILNSO_5MajorE0ELSQ_0ELNSO_7ScaleInE1ELSR_1EEEEEENS4_6LayoutINS5_IJNSA_ILi2EEESB_SB_EEENS5_IJSB_NSA_ILi0EEESX_EEEEENS5_IJNS4_10UnderscoreES10_S10_EEEEENS4_13SM90_TMA_LOADENS4_14ComposedLayoutINS4_7SwizzleILi3ELi4ELi3EEENS4_18smem_ptr_flag_bitsILi16EEENSU_INS5_IJNSA_ILi8EEESH_EEENS5_IJSH_SB_EEEEEEEvNS4_8identityES13_S1D_vS1E_EENS_8epilogue10collective6detail29Sm90TmaWarpSpecializedAdapterINS1H_15DefaultEpilogueISJ_SK_SK_NS1G_6thread17LinearCombinationISJ_Li1EffLNS1L_9ScaleType4KindE0ELNS_15FloatRoundStyleE2ESJ_EENS1_15EpilogueDefaultEEEEEvvEEEEvNT_6ParamsE)
        .other          _ZN7cutlass13device_kernelINS_4gemm6kernel13GemmUniversalIN4cute5tupleIJiiiiEEENS1_10collective13CollectiveMmaINS1_34MainloopSm90TmaGmmaWarpSpecializedILi4ENS5_IJNS4_1CILi1EEESB_SB_EEENS1_35KernelTmaWarpSpecializedCooperativeEEENS5_IJNSA_ILi128EEENSA_ILi256EEENSA_ILi64EEEEEENS_6half_tENS5_IJlSB_lEEESJ_SK_NS4_8TiledMMAINS4_8MMA_AtomIJNS4_4SM904GMMA26MMA_64x256x16_F32F16F16_SSILNSO_5MajorE0ELSQ_0ELNSO_7ScaleInE1ELSR_1EEEEEENS4_6LayoutINS5_IJNSA_ILi2EEESB_SB_EEENS5_IJSB_NSA_ILi0EEESX_EEEEENS5_IJNS4_10UnderscoreES10_S10_EEEEENS4_13SM90_TMA_LOADENS4_14ComposedLayoutINS4_7SwizzleILi3ELi4ELi3EEENS4_18smem_ptr_flag_bitsILi16EEENSU_INS5_IJNSA_ILi8EEESH_EEENS5_IJSH_SB_EEEEEEEvNS4_8identityES13_S1D_vS1E_EENS_8epilogue10collective6detail29Sm90TmaWarpSpecializedAdapterINS1H_15DefaultEpilogueISJ_SK_SK_NS1G_6thread17LinearCombinationISJ_Li1EffLNS1L_9ScaleType4KindE0ELNS_15FloatRoundStyleE2ESJ_EENS1_15EpilogueDefaultEEEEEvvEEEEvNT_6ParamsE,@"STO_CUDA_ENTRY STV_DEFAULT"
_ZN7cutlass13device_kernelINS_4gemm6kernel13GemmUniversalIN4cute5tupleIJiiiiEEENS1_10collective13CollectiveMmaINS1_34MainloopSm90TmaGmmaWarpSpecializedILi4ENS5_IJNS4_1CILi1EEESB_SB_EEENS1_35KernelTmaWarpSpecializedCooperativeEEENS5_IJNSA_ILi128EEENSA_ILi256EEENSA_ILi64EEEEEENS_6half_tENS5_IJlSB_lEEESJ_SK_NS4_8TiledMMAINS4_8MMA_AtomIJNS4_4SM904GMMA26MMA_64x256x16_F32F16F16_SSILNSO_5MajorE0ELSQ_0ELNSO_7ScaleInE1ELSR_1EEEEEENS4_6LayoutINS5_IJNSA_ILi2EEESB_SB_EEENS5_IJSB_NSA_ILi0EEESX_EEEEENS5_IJNS4_10UnderscoreES10_S10_EEEEENS4_13SM90_TMA_LOADENS4_14ComposedLayoutINS4_7SwizzleILi3ELi4ELi3EEENS4_18smem_ptr_flag_bitsILi16EEENSU_INS5_IJNSA_ILi8EEESH_EEENS5_IJSH_SB_EEEEEEEvNS4_8identityES13_S1D_vS1E_EENS_8epilogue10collective6detail29Sm90TmaWarpSpecializedAdapterINS1H_15DefaultEpilogueISJ_SK_SK_NS1G_6thread17LinearCombinationISJ_Li1EffLNS1L_9ScaleType4KindE0ELNS_15FloatRoundStyleE2ESJ_EENS1_15EpilogueDefaultEEEEEvvEEEEvNT_6ParamsE:
[----:B------:R-:W0:Y:S01]  /*0000*/  LDC R1, c[0x0][0x28] ;  /* 0x00000a00ff017b82 */ /* 0x000e220000000800 */
[----:B------:R-:W1:Y:S01]  /*0010*/  S2R R18, SR_TID.X ;  /* 0x0000000000127919 */ /* 0x000e620000002100 */
[----:B------:R-:W-:Y:S01]  /*0020*/  ELECT P0, URZ, PT ;  /* 0x00000000003f782f */ /* 0x000fe20003800000 */
[----:B------:R-:W-:Y:S01]  /*0030*/  BSSY B0, `(.L_x_0) ;  /* 0x000000f000007945 */ /* 0x000fe20003800000 */
[--C-:B-1----:R-:W-:Y:S02]  /*0040*/  SHF.R.U32.HI R0, RZ, 0x5, R18.reuse ;  /* 0x00000005ff007819 */ /* 0x102fe40000011612 */
[----:B------:R-:W-:-:S03]  /*0050*/  SHF.R.U32.HI R22, RZ, 0x7, R18 ;  /* 0x00000007ff167819 */ /* 0x000fc60000011612 */
[----:B------:R-:W1:Y:S04]  /*0060*/  SHFL.IDX PT, R5, R0, RZ, 0x1f ;  /* 0x00001fff00057589 */ /* 0x000e6800000e0000 */
[----:B------:R2:W3:Y:S01]  /*0070*/  SHFL.IDX PT, R8, R22, RZ, 0x1f ;  /* 0x00001fff16087589 */ /* 0x0004e200000e0000 */
[----:B-1----:R-:W-:-:S13]  /*0080*/  ISETP.NE.OR P0, PT, R5, RZ, !P0 ;  /* 0x000000ff0500720c */ /* 0x002fda0004705670 */
[----:B0-23--:R-:W-:Y:S05]  /*0090*/  @P0 BRA `(.L_x_1) ;  /* 0x0000000000200947 */ /* 0x00dfea0003800000 */
[----:B------:R-:W-:Y:S02]  /*00a0*/  ULDC.64 UR4, c[0x0][0x198] ;  /* 0x0000660000047ab9 */ /* 0x000fe40000000a00 */
[----:B------:R-:W-:Y:S02]  /*00b0*/  UIADD3 UR6, UP0, UR4, 0xf0, URZ ;  /* 0x000000f004067890 */ /* 0x000fe4000ff1e03f */
[----:B------:R-:W-:Y:S02]  /*00c0*/  UIADD3 UR4, UP1, UR4, 0x1f0, URZ ;  /* 0x000001f004047890 */ /* 0x000fe4000ff3e03f */
[----:B------:R-:W-:Y:S02]  /*00d0*/  UIADD3.X UR7, URZ, UR5, URZ, UP0, !UPT ;  /* 0x000000053f077290 */ /* 0x000fe400087fe43f */
[----:B------:R-:W-:-:S07]  /*00e0*/  UIADD3.X UR5, URZ, UR5, URZ, UP1, !UPT ;  /* 0x000000053f057290 */ /* 0x000fce0008ffe43f */
[----:B------:R0:W-:Y:S02]  /*00f0*/  UTMACCTL.PF [UR6] ;  /* 0x00000000060079b9 */ /* 0x0001e40008040000 */
[----:B------:R0:W-:Y:S02]  /*0100*/  UTMACCTL.PF [UR4] ;  /* 0x00000000040079b9 */ /* 0x0001e40008040000 */
[----:B0-----:R-:W-:Y:S01]  /*0110*/  NOP ;  /* 0x0000000000007918 */ /* 0x001fe20000000000 */
.L_x_1:
[----:B------:R-:W-:Y:S05]  /*0120*/  BSYNC B0 ;  /* 0x0000000000007941 */ /* 0x000fea0003800000 */
.L_x_0:
[----:B------:R-:W0:Y:S02]  /*0130*/  SHFL.IDX PT, R2, R0, RZ, 0x1f ;  /* 0x00001fff00027589 */ /* 0x000e2400000e0000 */
[----:B0-----:R-:W-:-:S13]  /*0140*/  ISETP.NE.AND P0, PT, R2, RZ, PT ;  /* 0x000000ff0200720c */ /* 0x001fda0003f05270 */
[----:B------:R-:W-:Y:S05]  /*0150*/  @P0 BRA `(.L_x_2) ;  /* 0x0000000000580947 */ /* 0x000fea0003800000 */
[----:B------:R-:W0:Y:S01]  /*0160*/  S2UR UR8, SR_CgaCtaId ;  /* 0x00000000000879c3 */ /* 0x000e220000008800 */
[----:B------:R-:W-:Y:S01]  /*0170*/  UMOV UR4, 0x400 ;  /* 0x0000040000047882 */ /* 0x000fe20000000000 */
[----:B------:R-:W-:Y:S01]  /*0180*/  UMOV UR5, 0x1 ;  /* 0x0000000100057882 */ /* 0x000fe20000000000 */
[----:B------:R-:W-:Y:S01]  /*0190*/  UMOV UR6, 0x100 ;  /* 0x0000010000067882 */ /* 0x000fe20000000000 */
[----:B------:R-:W-:Y:S01]  /*01a0*/  ELECT P0, URZ, PT ;  /* 0x00000000003f782f */ /* 0x000fe20003800000 */
[----:B------:R-:W-:-:S04]  /*01b0*/  UIADD3 UR6, -UR6, 0x100000, URZ ;  /* 0x0010000006067890 */ /* 0x000fc8000fffe13f */
[----:B------:R-:W-:Y:S02]  /*01c0*/  USHF.L.U32 UR7, UR6, 0xb, URZ ;  /* 0x0000000b06077899 */ /* 0x000fe4000800063f */
[----:B------:R-:W-:Y:S02]  /*01d0*/  USHF.L.U32 UR6, UR6, 0x1, URZ ;  /* 0x0000000106067899 */ /* 0x000fe4000800063f */
[----:B0-----:R-:W-:Y:S02]  /*01e0*/  ULEA UR8, UR8, UR4, 0x18 ;  /* 0x0000000408087291 */ /* 0x001fe4000f8ec03f */
[----:B------:R-:W-:-:S04]  /*01f0*/  UIADD3 UR4, -UR5, 0x100000, URZ ;  /* 0x0010000005047890 */ /* 0x000fc8000fffe13f */
[----:B------:R-:W-:Y:S02]  /*0200*/  USHF.L.U32 UR5, UR4, 0xb, URZ ;  /* 0x0000000b04057899 */ /* 0x000fe4000800063f */
[----:B------:R-:W-:Y:S01]  /*0210*/  USHF.L.U32 UR4, UR4, 0x1, URZ ;  /* 0x0000000104047899 */ /* 0x000fe2000800063f */
[----:B------:R-:W0:Y:S11]  /*0220*/  FENCE.VIEW.ASYNC.S ;  /* 0x00000000000073c6 */ /* 0x000e360000000000 */
[----:B0-----:R0:W1:Y:S01]  /*0230*/  SYNCS.EXCH.64 URZ, [UR8], UR4 ;  /* 0x00000004083f75b2 */ /* 0x0010620008000100 */
[----:B------:R0:W2:Y:S01]  /*0240*/  SYNCS.EXCH.64 URZ, [UR8+0x20], UR6 ;  /* 0x00002006083f75b2 */ /* 0x0000a20008000100 */
[----:B------:R0:W3:Y:S01]  /*0250*/  SYNCS.EXCH.64 URZ, [UR8+0x8], UR4 ;  /* 0x00000804083f75b2 */ /* 0x0000e20008000100 */
[----:B------:R0:W4:Y:S01]  /*0260*/  SYNCS.EXCH.64 URZ, [UR8+0x28], UR6 ;  /* 0x00002806083f75b2 */ /* 0x0001220008000100 */
[----:B------:R0:W0:Y:S01]  /*0270*/  SYNCS.EXCH.64 URZ, [UR8+0x10], UR4 ;  /* 0x00001004083f75b2 */ /* 0x0000220008000100 */
[----:B------:R0:W0:Y:S01]  /*0280*/  SYNCS.EXCH.64 URZ, [UR8+0x30], UR6 ;  /* 0x00003006083f75b2 */ /* 0x0000220008000100 */
[----:B------:R0:W0:Y:S01]  /*0290*/  SYNCS.EXCH.64 URZ, [UR8+0x18], UR4 ;  /* 0x00001804083f75b2 */ /* 0x0000220008000100 */
[----:B------:R0:W0:Y:S01]  /*02a0*/  SYNCS.EXCH.64 URZ, [UR8+0x38], UR6 ;  /* 0x00003806083f75b2 */ /* 0x0000220008000100 */
[----:B------:R-:W-:Y:S01]  /*02b0*/  NOP ;  /* 0x0000000000007918 */ /* 0x000fe20000000000 */
.L_x_2:
[----:B------:R-:W5:Y:S01]  /*02c0*/  SHFL.IDX PT, R0, R0, RZ, 0x1f ;  /* 0x00001fff00007589 */ /* 0x000f6200000e0000 */
[----:B------:R-:W-:Y:S01]  /*02d0*/  ELECT P0, URZ, PT ;  /* 0x00000000003f782f */ /* 0x000fe20003800000 */
[----:B------:R-:W1:Y:S01]  /*02e0*/  LDC R2, c[0x0][0x65c] ;  /* 0x00019700ff027b82 */ /* 0x000e620000000800 */
[----:B------:R-:W-:Y:S01]  /*02f0*/  SHF.R.S32.HI R6, RZ, 0x1f, R5 ;  /* 0x0000001fff067819 */ /* 0x000fe20000011405 */
[----:B------:R-:W2:Y:S01]  /*0300*/  S2R R3, SR_CTAID.Y ;  /* 0x0000000000037919 */ /* 0x000ea20000002600 */
[----:B0-----:R-:W-:Y:S01]  /*0310*/  UMOV UR4, 0x20 ;  /* 0x0000002000047882 */ /* 0x001fe20000000000 */
[----:B------:R-:W-:Y:S01]  /*0320*/  ISETP.NE.AND P2, PT, R8, RZ, PT ;  /* 0x000000ff0800720c */ /* 0x000fe20003f45270 */
[----:B------:R-:W-:Y:S01]  /*0330*/  NOP ;  /* 0x0000000000007918 */ /* 0x000fe20000000000 */
[----:B------:R-:W0:Y:S01]  /*0340*/  S2R R4, SR_CTAID.X ;  /* 0x0000000000047919 */ /* 0x000e220000002500 */
[----:B------:R-:W-:Y:S01]  /*0350*/  LEA.HI R6, R6, R5, RZ, 0x2 ;  /* 0x0000000506067211 */ /* 0x000fe200078f10ff */
[----:B------:R-:W-:Y:S01]  /*0360*/  NOP ;  /* 0x0000000000007918 */ /* 0x000fe20000000000 */
[----:B-----5:R-:W-:-:S02]  /*0370*/  ISETP.NE.OR P0, PT, R0, RZ, !P0 ;  /* 0x000000ff0000720c */ /* 0x020fc40004705670 */
[----:B-1----:R-:W-:-:S04]  /*0380*/  ISETP.NE.AND P3, PT, R2, 0x1, PT ;  /* 0x000000010200780c */ /* 0x002fc80003f65270 */
[----:B------:R-:W-:Y:S02]  /*0390*/  P2R R0, PR, RZ, 0x8 ;  /* 0x00000008ff007803 */ /* 0x000fe40000000000 */
[----:B------:R-:W-:-:S05]  /*03a0*/  LOP3.LUT R0, R6, 0xfffffffc, RZ, 0xc0, !PT ;  /* 0xfffffffc06007812 */ /* 0x000fca00078ec0ff */
[----:B------:R-:W-:Y:S01]  /*03b0*/  VOTEU.ALL UP0, P0 ;  /* 0x00000000003f7886 */ /* 0x000fe20000000000 */
[----:B------:R-:W-:Y:S01]  /*03c0*/  IMAD.IADD R0, R5, 0x1, -R0 ;  /* 0x0000000105007824 */ /* 0x000fe200078e0a00 */
[----:B------:R-:W0:Y:S01]  /*03d0*/  @P3 LDC R17, c[0x0][0x10] ;  /* 0x00000400ff113b82 */ /* 0x000e220000000800 */
[----:B------:R-:W-:Y:S01]  /*03e0*/  VOTEU.ALL UP1, P0 ;  /* 0x00000000003f7886 */ /* 0x000fe20000020000 */
[----:B--2---:R-:W-:Y:S01]  /*03f0*/  @P3 IMAD.MOV.U32 R6, RZ, RZ, R3 ;  /* 0x000000ffff063224 */ /* 0x004fe200078e0003 */
[----:B------:R-:W-:Y:S01]  /*0400*/  @!UP0 UMOV UR6, 0x400 ;  /* 0x0000040000068882 */ /* 0x000fe20000000000 */
[----:B------:R-:W-:-:S04]  /*0410*/  @!UP0 UIADD3 UR4, -UR4, 0x100000, URZ ;  /* 0x0010000004048890 */ /* 0x000fc8000fffe13f */
[----:B------:R-:W-:Y:S02]  /*0420*/  @!UP0 USHF.L.U32 UR5, UR4, 0xb, URZ ;  /* 0x0000000b04058899 */ /* 0x000fe4000800063f */
[----:B------:R-:W-:Y:S01]  /*0430*/  @!UP0 USHF.L.U32 UR4, UR4, 0x1, URZ ;  /* 0x0000000104048899 */ /* 0x000fe2000800063f */
[----:B------:R-:W-:Y:S02]  /*0440*/  @P3 IMAD.MOV.U32 R7, RZ, RZ, RZ ;  /* 0x000000ffff073224 */ /* 0x000fe400078e00ff */
[----:B------:R-:W-:Y:S01]  /*0450*/  IMAD.MOV.U32 R5, RZ, RZ, RZ ;  /* 0x000000ffff057224 */ /* 0x000fe200078e00ff */
[----:B------:R-:W1:Y:S01]  /*0460*/  @!UP0 S2UR UR7, SR_CgaCtaId ;  /* 0x00000000000789c3 */ /* 0x000e620000008800 */
[----:B------:R-:W-:-:S07]  /*0470*/  @P3 IMAD.MOV.U32 R11, RZ, RZ, RZ ;  /* 0x000000ffff0b3224 */ /* 0x000fce00078e00ff */
[----:B------:R-:W2:Y:S01]  /*0480*/  @!P3 LDC R9, c[0x0][0xc] ;  /* 0x00000300ff09bb82 */ /* 0x000ea20000000800 */
[----:B0-----:R-:W-:-:S04]  /*0490*/  @P3 IMAD.WIDE.U32 R16, R4, R17, R6 ;  /* 0x0000001104103225 */ /* 0x001fc800078e0006 */
[----:B------:R-:W-:Y:S01]  /*04a0*/  @P3 IMAD.IADD R17, R17, 0x1, R11 ;  /* 0x0000000111113824 */ /* 0x000fe200078e020b */
[----:B-1----:R-:W-:Y:S01]  /*04b0*/  @!UP0 ULEA UR6, UR7, UR6, 0x18 ;  /* 0x0000000607068291 */ /* 0x002fe2000f8ec03f */
[----:B------:R-:W-:Y:S01]  /*04c0*/  VOTEU.ALL UP0, P0 ;  /* 0x00000000003f7886 */ /* 0x000fe20000000000 */
[----:B------:R-:W-:-:S04]  /*04d0*/  ISETP.NE.AND P0, PT, R0, 0x3, PT ;  /* 0x000000030000780c */ /* 0x000fc80003f05270 */
[----:B------:R-:W-:Y:S01]  /*04e0*/  ISETP.EQ.OR P0, PT, R0, RZ, !P0 ;  /* 0x000000ff0000720c */ /* 0x000fe20004702670 */
[----:B--2---:R-:W-:-:S03]  /*04f0*/  @!P3 IMAD.WIDE.U32 R6, R9, R3, R4 ;  /* 0x000000030906b225 */ /* 0x004fc600078e0004 */
[C---:B------:R-:W-:Y:S01]  /*0500*/  ISETP.EQ.AND P0, PT, R8.reuse, RZ, P0 ;  /* 0x000000ff0800720c */ /* 0x040fe20000702270 */
[----:B------:R-:W-:Y:S01]  /*0510*/  VIADD R8, R8, 0xffffffff ;  /* 0xffffffff08087836 */ /* 0x000fe20000000000 */
[----:B------:R-:W0:Y:S02]  /*0520*/  FENCE.VIEW.ASYNC.S ;  /* 0x00000000000073c6 */ /* 0x000e240000000000 */
[----:B0-----:R0:W3:Y:S01]  /*0530*/  @!UP0 SYNCS.EXCH.64 URZ, [UR6+0x50], UR4 ;  /* 0x00005004063f85b2 */ /* 0x0010e20008000100 */
[----:B------:R-:W-:Y:S01]  /*0540*/  @!P3 IMAD.MOV.U32 R16, RZ, RZ, R6 ;  /* 0x000000ffff10b224 */ /* 0x000fe200078e0006 */
[----:B------:R-:W-:Y:S01]  /*0550*/  SEL R19, RZ, 0x1, !P0 ;  /* 0x00000001ff137807 */ /* 0x000fe20004000000 */
[----:B------:R-:W-:Y:S01]  /*0560*/  @!P3 IMAD.MOV.U32 R17, RZ, RZ, R7 ;  /* 0x000000ffff11b224 */ /* 0x000fe200078e0007 */
[----:B------:R-:W-:-:S04]  /*0570*/  ISETP.GE.U32.AND P1, PT, R8, 0x2, PT ;  /* 0x000000020800780c */ /* 0x000fc80003f26070 */
[----:B------:R-:W-:Y:S01]  /*0580*/  SEL R19, R19, 0x2, P1 ;  /* 0x0000000213137807 */ /* 0x000fe20000800000 */
[----:B------:R0:W3:Y:S01]  /*0590*/  @!UP1 SYNCS.EXCH.64 URZ, [UR6+0x58], UR4 ;  /* 0x00005804063f95b2 */ /* 0x0000e20008000100 */
[----:B------:R-:W-:Y:S01]  /*05a0*/  NOP ;  /* 0x0000000000007918 */ /* 0x000fe20000000000 */
[----:B---34-:R-:W-:Y:S06]  /*05b0*/  BAR.SYNC.DEFER_BLOCKING 0x0 ;  /* 0x0000000000007b1d */ /* 0x018fec0000010000 */
[----:B------:R-:W-:Y:S05]  /*05c0*/  @!P2 BRA `(.L_x_3) ;  /* 0x000000980068a947 */ /* 0x000fea0003800000 */
[----:B------:R-:W-:-:S13]  /*05d0*/  ISETP.GT.U32.AND P0, PT, R8, 0x1, PT ;  /* 0x000000010800780c */ /* 0x000fda0003f04070 */
[----:B0-----:R-:W-:Y:S05]  /*05e0*/  @P0 EXIT ;  /* 0x000000000000094d */ /* 0x001fea0003800000 */
[----:B------:R-:W-:Y:S01]  /*05f0*/  ULDC.64 UR4, c[0x0][0x650] ;  /* 0x0001940000047ab9 */ /* 0x000fe20000000a00 */
[----:B------:R-:W-:Y:S01]  /*0600*/  PRMT R0, RZ, 0x7610, R0 ;  /* 0x00007610ff007816 */ /* 0x000fe20000000000 */
[----:B------:R-:W-:Y:S01]  /*0610*/  IMAD.MOV.U32 R153, RZ, RZ, -0x1 ;  /* 0xffffffffff997424 */ /* 0x000fe200078e00ff */
[----:B------:R-:W-:Y:S01]  /*0620*/  ISETP.GE.U32.AND P0, PT, R16, UR4, PT ;  /* 0x0000000410007c0c */ /* 0x000fe2000bf06070 */
[----:B------:R-:W-:Y:S02]  /*0630*/  IMAD.MOV.U32 R152, RZ, RZ, -0x1 ;  /* 0xffffffffff987424 */ /* 0x000fe400078e00ff */
[----:B------:R-:W-:Y:S01]  /*0640*/  IMAD.MOV.U32 R23, RZ, RZ, -0x1 ;  /* 0xffffffffff177424 */ /* 0x000fe200078e00ff */
[----:B------:R-:W-:-:S13]  /*0650*/  ISETP.GE.U32.AND.EX P0, PT, R17, UR5, PT, P0 ;  /* 0x0000000511007c0c */ /* 0x000fda000bf06100 */
[----:B------:R-:W-:Y:S05]  /*0660*/  @P0 BRA `(.L_x_4) ;  /* 0x0000000400540947 */ /* 0x000fea0003800000 */
[----:B------:R-:W0:Y:S01]  /*0670*/  LDC.64 R14, c[0x0][0x628] ;  /* 0x00018a00ff0e7b82 */ /* 0x000e220000000a00 */
[----:B------:R-:W-:Y:S02]  /*0680*/  IMAD.MOV.U32 R6, RZ, RZ, R16 ;  /* 0x000000ffff067224 */ /* 0x000fe400078e0010 */
[----:B------:R-:W-:-:S05]  /*0690*/  IMAD.MOV.U32 R7, RZ, RZ, R17 ;  /* 0x000000ffff077224 */ /* 0x000fca00078e0011 */
[----:B------:R-:W1:Y:S08]  /*06a0*/  LDC R0, c[0x0][0x630] ;  /* 0x00018c00ff007b82 */ /* 0x000e700000000800 */
[----:B------:R-:W2:Y:S01]  /*06b0*/  LDC.64 R20, c[0x0][0x620] ;  /* 0x00018800ff147b82 */ /* 0x000ea20000000a00 */
[----:B0-----:R-:W-:-:S04]  /*06c0*/  ISETP.NE.U32.AND P0, PT, R14, RZ, PT ;  /* 0x000000ff0e00720c */ /* 0x001fc80003f05070 */
[----:B------:R-:W-:-:S13]  /*06d0*/  ISETP.NE.AND.EX P0, PT, R15, RZ, PT, P0 ;  /* 0x000000ff0f00720c */ /* 0x000fda0003f05300 */
[----:B-12---:R-:W-:Y:S05]  /*06e0*/  @!P0 BRA `(.L_x_5) ;  /* 0x0000000000288947 */ /* 0x006fea0003800000 */
[----:B------:R-:W0:Y:S02]  /*06f0*/  LDC R11, c[0x0][0x634] ;  /* 0x00018d00ff0b7b82 */ /* 0x000e240000000800 */
[----:B0-----:R-:W-:-:S05]  /*0700*/  IADD3 R11, P0, R16, R11, RZ ;  /* 0x0000000b100b7210 */ /* 0x001fca0007f1e0ff */
[----:B------:R-:W-:-:S04]  /*0710*/  IMAD.X R13, RZ, RZ, R17, P0 ;  /* 0x000000ffff0d7224 */ /* 0x000fc800000e0611 */
[----:B------:R-:W-:-:S04]  /*0720*/  IMAD.WIDE.U32 R6, R13, R14, RZ ;  /* 0x0000000e0d067225 */ /* 0x000fc800078e00ff */
[----:B------:R-:W-:-:S04]  /*0730*/  IMAD.WIDE.U32 R8, P0, R11, R15, R6 ;  /* 0x0000000f0b087225 */ /* 0x000fc80007800006 */
[----:B------:R-:W-:-:S04]  /*0740*/  IMAD.WIDE.U32 R6, R11, R14, RZ ;  /* 0x0000000e0b067225 */ /* 0x000fc800078e00ff */
[----:B------:R-:W-:Y:S01]  /*0750*/  IMAD.X R11, RZ, RZ, RZ, P0 ;  /* 0x000000ffff0b7224 */ /* 0x000fe200000e06ff */
[----:B------:R-:W-:Y:S01]  /*0760*/  IADD3 RZ, P0, R7, R8, RZ ;  /* 0x0000000807ff7210 */ /* 0x000fe20007f1e0ff */
[----:B------:R-:W-:-:S04]  /*0770*/  IMAD.MOV.U32 R10, RZ, RZ, R9 ;  /* 0x000000ffff0a7224 */ /* 0x000fc800078e0009 */
[----:B------:R-:W-:-:S08]  /*0780*/  IMAD.WIDE.U32.X R6, R13, R15, R10, P0 ;  /* 0x0000000f0d067225 */ /* 0x000fd000000e040a */
.L_x_5:
[-CC-:B------:R-:W-:Y:S01]  /*0790*/  SHF.R.U64 R23, R6, R0.reuse, R7.reuse ;  /* 0x0000000006177219 */ /* 0x180fe20000001207 */
[----:B------:R-:W0:Y:S01]  /*07a0*/  LDC R10, c[0x0][0x618] ;  /* 0x00018600ff0a7b82 */ /* 0x000e220000000800 */
[----:B------:R-:W-:Y:S01]  /*07b0*/  SHF.R.U32.HI R5, RZ, R0, R7 ;  /* 0x00000000ff057219 */ /* 0x000fe20000011607 */
[----:B------:R-:W-:Y:S01]  /*07c0*/  ULDC UR4, c[0x0][0x150] ;  /* 0x0000540000047ab9 */ /* 0x000fe20000000800 */
[----:B------:R-:W-:Y:S02]  /*07d0*/  IADD3 R9, P0, RZ, -R23, RZ ;  /* 0x80000017ff097210 */ /* 0x000fe40007f1e0ff */
[----:B------:R-:W-:-:S03]  /*07e0*/  I2FP.F32.U32 R0, R4 ;  /* 0x0000000400007245 */ /* 0x000fc60000201000 */
[----:B------:R-:W1:Y:S01]  /*07f0*/  LDC.64 R28, c[0x0][0x640] ;  /* 0x00019000ff1c7b82 */ /* 0x000e620000000a00 */
[----:B------:R-:W-:Y:S02]  /*0800*/  IMAD.X R11, RZ, RZ, ~R5, P0 ;  /* 0x000000ffff0b7224 */ /* 0x000fe400000e0e05 */
[----:B------:R-:W-:Y:S01]  /*0810*/  FMUL R0, R0, UR4 ;  /* 0x0000000400007c20 */ /* 0x000fe20008400000 */
[----:B------:R-:W-:Y:S01]  /*0820*/  IMAD.WIDE.U32 R6, R9, R20, R16 ;  /* 0x0000001409067225 */ /* 0x000fe200078e0010 */
[----:B------:R-:W-:-:S03]  /*0830*/  ULDC UR4, c[0x0][0x154] ;  /* 0x0000550000047ab9 */ /* 0x000fc60000000800 */
[----:B------:R-:W-:Y:S01]  /*0840*/  IMAD R8, R11, R20, RZ ;  /* 0x000000140b087224 */ /* 0x000fe200078e02ff */
[----:B------:R-:W2:Y:S01]  /*0850*/  LDC R5, c[0x0][0x144] ;  /* 0x00005100ff057b82 */ /* 0x000ea20000000800 */
[----:B------:R-:W3:Y:S02]  /*0860*/  F2I.U32.TRUNC.NTZ R0, R0 ;  /* 0x0000000000007305 */ /* 0x000ee4000020f000 */
[----:B------:R-:W-:-:S04]  /*0870*/  IMAD R9, R9, R21, R8 ;  /* 0x0000001509097224 */ /* 0x000fc800078e0208 */
[----:B------:R-:W-:Y:S01]  /*0880*/  IMAD.IADD R7, R7, 0x1, R9 ;  /* 0x0000000107077824 */ /* 0x000fe200078e0209 */
[----:B------:R-:W4:Y:S01]  /*0890*/  LDC R12, c[0x0][0x608] ;  /* 0x00018200ff0c7b82 */ /* 0x000f220000000800 */
[----:B------:R-:W-:-:S03]  /*08a0*/  IMAD.MOV.U32 R9, RZ, RZ, -0x1 ;  /* 0xffffffffff097424 */ /* 0x000fc600078e00ff */
[-CC-:B0-----:R-:W-:Y:S02]  /*08b0*/  SHF.R.U64 R20, R6, R10.reuse, R7.reuse ;  /* 0x0000000a06147219 */ /* 0x181fe40000001207 */
[----:B------:R-:W-:Y:S02]  /*08c0*/  I2FP.F32.U32 R6, R3 ;  /* 0x0000000300067245 */ /* 0x000fe40000201000 */
[----:B------:R-:W0:Y:S01]  /*08d0*/  LDC R26, c[0x0][0x658] ;  /* 0x00019600ff1a7b82 */ /* 0x000e220000000800 */
[----:B-1----:R-:W-:Y:S01]  /*08e0*/  ISETP.NE.U32.AND P0, PT, R28, RZ, PT ;  /* 0x000000ff1c00720c */ /* 0x002fe20003f05070 */
[----:B---3--:R-:W-:Y:S01]  /*08f0*/  IMAD.MOV R8, RZ, RZ, -R0 ;  /* 0x000000ffff087224 */ /* 0x008fe200078e0a00 */
[----:B------:R-:W-:Y:S01]  /*0900*/  SHF.R.U32.HI R7, RZ, R10, R7 ;  /* 0x0000000aff077219 */ /* 0x000fe20000011607 */
[----:B------:R-:W-:Y:S01]  /*0910*/  FMUL R6, R6, UR4 ;  /* 0x0000000406067c20 */ /* 0x000fe20008400000 */
[----:B------:R-:W-:-:S03]  /*0920*/  ISETP.NE.AND.EX P0, PT, R29, RZ, PT, P0 ;  /* 0x000000ff1d00720c */ /* 0x000fc60003f05300 */
[----:B------:R-:W1:Y:S01]  /*0930*/  LDC R14, c[0x0][0x148] ;  /* 0x00005200ff0e7b82 */ /* 0x000e620000000800 */
[----:B--2---:R-:W-:-:S07]  /*0940*/  IMAD R0, R5, R8, R4 ;  /* 0x0000000805007224 */ /* 0x004fce00078e0204 */
[----:B------:R-:W2:Y:S01]  /*0950*/  LDC R24, c[0x0][0x600] ;  /* 0x00018000ff187b82 */ /* 0x000ea20000000800 */
[-CC-:B----4-:R-:W-:Y:S02]  /*0960*/  SHF.R.U64 R30, R20, R12.reuse, R7.reuse ;  /* 0x0000000c141e7219 */ /* 0x190fe40000001207 */
[----:B------:R-:W-:Y:S01]  /*0970*/  SHF.R.U32.HI R5, RZ, R12, R7 ;  /* 0x0000000cff057219 */ /* 0x000fe20000011607 */
[----:B------:R-:W-:Y:S01]  /*0980*/  IMAD.MOV.U32 R7, RZ, RZ, 0x1 ;  /* 0x00000001ff077424 */ /* 0x000fe200078e00ff */
[----:B------:R3:W4:Y:S03]  /*0990*/  F2I.U32.TRUNC.NTZ R12, R6 ;  /* 0x00000006000c7305 */ /* 0x000726000020f000 */
[----:B------:R-:W1:Y:S01]  /*09a0*/  LDC R15, c[0x0][0x648] ;  /* 0x00019200ff0f7b82 */ /* 0x000e620000000800 */
[-C--:B0-----:R-:W-:Y:S02]  /*09b0*/  SHF.L.U32 R4, R9, R26.reuse, RZ ;  /* 0x0000001a09047219 */ /* 0x081fe400000006ff */
[----:B------:R-:W-:-:S02]  /*09c0*/  SHF.R.U64 R32, R30, R26, R5 ;  /* 0x0000001a1e207219 */ /* 0x000fc40000001205 */
[----:B------:R-:W-:Y:S02]  /*09d0*/  LOP3.LUT R11, RZ, R4, RZ, 0x33, !PT ;  /* 0x00000004ff0b7212 */ /* 0x000fe400078e33ff */
[-C--:B------:R-:W-:Y:S01]  /*09e0*/  SHF.R.U32.HI R5, RZ, R26.reuse, R5 ;  /* 0x0000001aff057219 */ /* 0x080fe20000011605 */
[----:B------:R-:W0:Y:S01]  /*09f0*/  LDC R21, c[0x0][0x638] ;  /* 0x00018e00ff157b82 */ /* 0x000e220000000800 */
[----:B------:R-:W-:Y:S01]  /*0a00*/  SHF.L.U32 R10, R7, R26, RZ ;  /* 0x0000001a070a7219 */ /* 0x000fe200000006ff */
[----:B------:R-:W-:-:S06]  /*0a10*/  IMAD.MOV.U32 R4, RZ, RZ, R32 ;  /* 0x000000ffff047224 */ /* 0x000fcc00078e0020 */
[----:B------:R-:W0:Y:S01]  /*0a20*/  LDC R153, c[0x0][0x610] ;  /* 0x00018400ff997b82 */ /* 0x000e220000000800 */
[----:B---34-:R-:W-:Y:S05]  /*0a30*/  @!P0 BRA `(.L_x_6) ;  /* 0x0000000000288947 */ /* 0x018fea0003800000 */
[----:B------:R-:W3:Y:S02]  /*0a40*/  LDC R9, c[0x0][0x64c] ;  /* 0x00019300ff097b82 */ /* 0x000ee40000000800 */
[----:B---3--:R-:W-:-:S05]  /*0a50*/  IADD3 R9, P0, R32, R9, RZ ;  /* 0x0000000920097210 */ /* 0x008fca0007f1e0ff */
        /* <DEDUP_REMOVED lines=8> */
.L_x_6:
[----:B-1----:R-:W-:Y:S01]  /*0ae0*/  SHF.R.U64 R4, R4, R15, R5 ;  /* 0x0000000f04047219 */ /* 0x002fe20000001205 */
[----:B--2---:R-:W-:Y:S01]  /*0af0*/  VIADD R5, R24, 0xffffffff ;  /* 0xffffffff18057836 */ /* 0x004fe20000000000 */
[----:B------:R-:W-:Y:S01]  /*0b00*/  LOP3.LUT R11, R30, R11, RZ, 0xc0, !PT ;  /* 0x0000000b1e0b7212 */ /* 0x000fe200078ec0ff */
[----:B------:R-:W-:Y:S02]  /*0b10*/  IMAD.MOV R12, RZ, RZ, -R12 ;  /* 0x000000ffff0c7224 */ /* 0x000fe400078e0a0c */
[----:B------:R-:W-:Y:S02]  /*0b20*/  IMAD.MOV R6, RZ, RZ, -R4 ;  /* 0x000000ffff067224 */ /* 0x000fe400078e0a04 */
[----:B------:R-:W-:Y:S01]  /*0b30*/  IMAD R11, R10, R4, R11 ;  /* 0x000000040a0b7224 */ /* 0x000fe200078e020b */
[----:B------:R-:W-:Y:S01]  /*0b40*/  LOP3.LUT R4, R20, R5, RZ, 0xc0, !PT ;  /* 0x0000000514047212 */ /* 0x000fe200078ec0ff */
[----:B------:R-:W-:Y:S02]  /*0b50*/  @P3 IMAD R0, R14, R12, R3 ;  /* 0x0000000c0e003224 */ /* 0x000fe400078e0203 */
[----:B0-----:R-:W-:-:S02]  /*0b60*/  IMAD R3, R6, R21, R32 ;  /* 0x0000001506037224 */ /* 0x001fc400078e0220 */
[----:B------:R-:W-:Y:S02]  /*0b70*/  IMAD R153, R11, R153, R0 ;  /* 0x000000990b997224 */ /* 0x000fe400078e0200 */
[----:B------:R-:W-:Y:S02]  /*0b80*/  IMAD R4, R3, R24, R4 ;  /* 0x0000001803047224 */ /* 0x000fe400078e0204 */
[----:B------:R-:W-:-:S03]  /*0b90*/  IMAD.MOV.U32 R0, RZ, RZ, 0x1 ;  /* 0x00000001ff007424 */ /* 0x000fc600078e00ff */
[----:B------:R-:W-:Y:S02]  /*0ba0*/  SEL R152, R4, R153, !P3 ;  /* 0x0000009904987207 */ /* 0x000fe40005800000 */
[----:B------:R-:W-:-:S07]  /*0bb0*/  SEL R153, R153, R4, !P3 ;  /* 0x0000000499997207 */ /* 0x000fce0005800000 */
.L_x_4:
[----:B------:R-:W-:-:S08]  /*0bc0*/  NOP ;  /* 0x0000000000007918 */ /* 0x000fd00000000000 */
[----:B------:R-:W0:Y:S02]  /*0bd0*/  USETMAXREG.TRY_ALLOC.CTAPOOL UP0, 0xe8 ;  /* 0x000000e8000079c8 */ /* 0x000e240008000600 */
[----:B0-----:R-:W-:-:S13]  /*0be0*/  PLOP3.LUT P0, PT, PT, PT, UP0, 0x80, 0x0 ;  /* 0x000000000000781c */ /* 0x001fda0003f0f008 */
[----:B------:R-:W-:Y:S05]  /*0bf0*/  @!P0 BRA `(.L_x_4) ;  /* 0xfffffffc00f08947 */ /* 0x000fea000383ffff */
[----:B------:R-:W-:Y:S01]  /*0c00*/  ULDC.64 UR4, c[0x0][0x598] ;  /* 0x0001660000047ab9 */ /* 0x000fe20000000a00 */
[----:B------:R-:W-:Y:S01]  /*0c10*/  ULDC.64 UR36, c[0x0][0x208] ;  /* 0x0000820000247ab9 */ /* 0x000fe20000000a00 */
[----:B------:R-:W-:-:S04]  /*0c20*/  ISETP.NE.U32.AND P0, PT, RZ, UR4, PT ;  /* 0x00000004ff007c0c */ /* 0x000fc8000bf05070 */
[----:B------:R-:W-:-:S13]  /*0c30*/  ISETP.NE.AND.EX P0, PT, RZ, UR5, PT, P0 ;  /* 0x00000005ff007c0c */ /* 0x000fda000bf05300 */
[----:B------:R-:W-:Y:S05]  /*0c40*/  @!P0 BRA `(.L_x_7) ;  /* 0x00000000001c8947 */ /* 0x000fea0003800000 */
[----:B------:R-:W0:Y:S02]  /*0c50*/  LDC.64 R4, c[0x0][0x598] ;  /* 0x00016600ff047b82 */ /* 0x000e240000000a00 */
[----:B0-----:R-:W2:Y:S02]  /*0c60*/  LDG.E.64 R4, desc[UR36][R4.64] ;  /* 0x0000002404047981 */ /* 0x001ea4000c1e1b00 */
[----:B--2---:R-:W-:-:S04]  /*0c70*/  ISETP.NE.U32.AND P0, PT, R4, RZ, PT ;  /* 0x000000ff0400720c */ /* 0x004fc80003f05070 */
[----:B------:R-:W-:-:S13]  /*0c80*/  ISETP.NE.AND.EX P0, PT, R5, RZ, PT, P0 ;  /* 0x000000ff0500720c */ /* 0x000fda0003f05300 */
[----:B------:R-:W-:Y:S05]  /*0c90*/  @!P0 BRA `(.L_x_7) ;  /* 0x0000000000088947 */ /* 0x000fea0003800000 */
[----:B------:R0:W5:Y:S01]  /*0ca0*/  LD.E R154, desc[UR36][R4.64] ;  /* 0x00000024049a7980 */ /* 0x000162000c101900 */
[----:B------:R-:W-:Y:S05]  /*0cb0*/  BRA `(.L_x_8) ;  /* 0x0000000000247947 */ /* 0x000fea0003800000 */
.L_x_7:
[----:B------:R-:W-:Y:S02]  /*0cc0*/  ULDC.64 UR4, c[0x0][0x588] ;  /* 0x0001620000047ab9 */ /* 0x000fe40000000a00 */
[----:B------:R-:W-:-:S04]  /*0cd0*/  ISETP.NE.U32.AND P0, PT, RZ, UR4, PT ;  /* 0x00000004ff007c0c */ /* 0x000fc8000bf05070 */
[----:B------:R-:W-:-:S13]  /*0ce0*/  ISETP.NE.AND.EX P0, PT, RZ, UR5, PT, P0 ;  /* 0x00000005ff007c0c */ /* 0x000fda000bf05300 */
[----:B------:R-:W-:Y:S05]  /*0cf0*/  @!P0 BRA `(.L_x_9) ;  /* 0x00000000000c8947 */ /* 0x000fea0003800000 */
[----:B------:R-:W0:Y:S02]  /*0d00*/  LDC.64 R154, c[0x0][0x588] ;  /* 0x00016200ff9a7b82 */ /* 0x000e240000000a00 */
[----:B0-----:R1:W5:Y:S01]  /*0d10*/  LDG.E R154, desc[UR36][R154.64] ;  /* 0x000000249a9a7981 */ /* 0x001362000c1e1900 */
[----:B------:R-:W-:Y:S05]  /*0d20*/  BRA `(.L_x_8) ;  /* 0x0000000000087947 */ /* 0x000fea0003800000 */
.L_x_9:
[----:B------:R-:W-:Y:S02]  /*0d30*/  ULDC UR4, c[0x0][0x580] ;  /* 0x0001600000047ab9 */ /* 0x000fe40000000800 */
[----:B------:R-:W-:-:S07]  /*0d40*/  IMAD.U32 R154, RZ, RZ, UR4 ;  /* 0x00000004ff9a7e24 */ /* 0x000fce000f8e00ff */
.L_x_8:
[----:B------:R-:W-:Y:S02]  /*0d50*/  ULDC.64 UR4, c[0x0][0x5a0] ;  /* 0x0001680000047ab9 */ /* 0x000fe40000000a00 */
[----:B------:R-:W-:-:S04]  /*0d60*/  ISETP.NE.U32.AND P0, PT, RZ, UR4, PT ;  /* 0x00000004ff007c0c */ /* 0x000fc8000bf05070 */
[----:B------:R-:W-:-:S13]  /*0d70*/  ISETP.NE.AND.EX P0, PT, RZ, UR5, PT, P0 ;  /* 0x00000005ff007c0c */ /* 0x000fda000bf05300 */
[----:B------:R-:W-:Y:S05]  /*0d80*/  @!P0 BRA `(.L_x_10) ;  /* 0x00000000001c8947 */ /* 0x000fea0003800000 */
[----:B0-----:R-:W0:Y:S02]  /*0d90*/  LDC.64 R4, c[0x0][0x5a0] ;  /* 0x00016800ff047b82 */ /* 0x001e240000000a00 */
[----:B0-----:R-:W2:Y:S02]  /*0da0*/  LDG.E.64 R4, desc[UR36][R4.64] ;  /* 0x0000002404047981 */ /* 0x001ea4000c1e1b00 */
[----:B--2---:R-:W-:-:S04]  /*0db0*/  ISETP.NE.U32.AND P0, PT, R4, RZ, PT ;  /* 0x000000ff0400720c */ /* 0x004fc80003f05070 */
[----:B------:R-:W-:-:S13]  /*0dc0*/  ISETP.NE.AND.EX P0, PT, R5, RZ, PT, P0 ;  /* 0x000000ff0500720c */ /* 0x000fda0003f05300 */
[----:B------:R-:W-:Y:S05]  /*0dd0*/  @!P0 BRA `(.L_x_10) ;  /* 0x0000000000088947 */ /* 0x000fea0003800000 */
[----:B-1----:R0:W5:Y:S01]  /*0de0*/  LD.E R155, desc[UR36][R4.64] ;  /* 0x00000024049b7980 */ /* 0x002162000c101900 */
[----:B------:R-:W-:Y:S05]  /*0df0*/  BRA `(.L_x_11) ;  /* 0x0000000000247947 */ /* 0x000fea0003800000 */
.L_x_10:
[----:B------:R-:W-:Y:S02]  /*0e00*/  ULDC.64 UR4, c[0x0][0x590] ;  /* 0x0001640000047ab9 */ /* 0x000fe40000000a00 */
[----:B------:R-:W-:-:S04]  /*0e10*/  ISETP.NE.U32.AND P0, PT, RZ, UR4, PT ;  /* 0x00000004ff007c0c */ /* 0x000fc8000bf05070 */
[----:B------:R-:W-:-:S13]  /*0e20*/  ISETP.NE.AND.EX P0, PT, RZ, UR5, PT, P0 ;  /* 0x00000005ff007c0c */ /* 0x000fda000bf05300 */
[----:B------:R-:W-:Y:S05]  /*0e30*/  @!P0 BRA `(.L_x_12) ;  /* 0x00000000000c8947 */ /* 0x000fea0003800000 */
[----:B0-----:R-:W1:Y:S02]  /*0e40*/  LDC.64 R4, c[0x0][0x590] ;  /* 0x00016400ff047b82 */ /* 0x001e640000000a00 */
[----:B-1----:R1:W5:Y:S01]  /*0e50*/  LDG.E R155, desc[UR36][R4.64] ;  /* 0x00000024049b7981 */ /* 0x002362000c1e1900 */
[----:B------:R-:W-:Y:S05]  /*0e60*/  BRA `(.L_x_11) ;  /* 0x0000000000087947 */ /* 0x000fea0003800000 */
.L_x_12:
[----:B------:R-:W-:Y:S02]  /*0e70*/  ULDC UR4, c[0x0][0x584] ;  /* 0x0001610000047ab9 */ /* 0x000fe40000000800 */
[----:B-1----:R-:W-:-:S07]  /*0e80*/  IMAD.U32 R155, RZ, RZ, UR4 ;  /* 0x00000004ff9b7e24 */ /* 0x002fce000f8e00ff */
.L_x_11:
[----:B------:R-:W-:-:S13]  /*0e90*/  LOP3.LUT P0, RZ, R0, 0xff, RZ, 0xc0, !PT ;  /* 0x000000ff00ff7812 */ /* 0x000fda000780c0ff */
[----:B------:R-:W-:Y:S05]  /*0ea0*/  @!P0 EXIT ;  /* 0x000000000000894d */ /* 0x000fea0003800000 */
[----:B------:R-:W-:Y:S01]  /*0eb0*/  ULDC UR4, c[0x0][0x28c] ;  /* 0x0000a30000047ab9 */ /* 0x000fe20000000800 */
[----:B------:R-:W-:Y:S01]  /*0ec0*/  LOP3.LUT R158, R19, 0x1, RZ, 0xfc, !PT ;  /* 0x00000001139e7812 */ /* 0x000fe200078efcff */
[----:B------:R-:W-:Y:S01]  /*0ed0*/  UIADD3 UR4, UR4, 0x3f, URZ ;  /* 0x0000003f04047890 */ /* 0x000fe2000fffe03f */
[----:B------:R-:W-:Y:S01]  /*0ee0*/  UMOV UR38, URZ ;  /* 0x0000003f00267c82 */ /* 0x000fe20008000000 */
[----:B------:R-:W-:Y:S02]  /*0ef0*/  UMOV UR39, URZ ;  /* 0x0000003f00277c82 */ /* 0x000fe40008000000 */
[----:B------:R-:W-:-:S04]  /*0f00*/  USHF.R.S32.HI UR5, URZ, 0x1f, UR4 ;  /* 0x0000001f3f057899 */ /* 0x000fc80008011404 */
[----:B------:R-:W-:-:S04]  /*0f10*/  ULEA.HI UR5, UR5, UR4, URZ, 0x6 ;  /* 0x0000000405057291 */ /* 0x000fc8000f8f303f */
[----:B------:R-:W-:-:S12]  /*0f20*/  USHF.R.S32.HI UR40, URZ, 0x6, UR5 ;  /* 0x000000063f287899 */ /* 0x000fd80008011405 */
.L_x_286:
[----:B------:R-:W-:Y:S01]  /*0f30*/  LOP3.LUT R0, R18, 0x80, RZ, 0xc0, !PT ;  /* 0x0000008012007812 */ /* 0x000fe200078ec0ff */
[----:B--2---:R-:W2:Y:S01]  /*0f40*/  S2UR UR7, SR_CgaCtaId ;  /* 0x00000000000779c3 */ /* 0x004ea20000008800 */
[----:B------:R-:W-:Y:S02]  /*0f50*/  UMOV UR6, 0x400 ;  /* 0x0000040000067882 */ /* 0x000fe40000000000 */
[----:B------:R-:W-:-:S06]  /*0f60*/  SHF.R.U32.HI R0, RZ, 0x7, R0 ;  /* 0x00000007ff007819 */ /* 0x000fcc0000011600 */
[----:B---3--:R-:W3:Y:S01]  /*0f70*/  SHFL.IDX PT, R0, R0, RZ, 0x1f ;  /* 0x00001fff00007589 */ /* 0x008ee200000e0000 */
[----:B--2---:R-:W-:Y:S01]  /*0f80*/  ULEA UR42, UR7, UR6, 0x18 ;  /* 0x00000006072a7291 */ /* 0x004fe2000f8ec03f */
[----:B---3--:R-:W-:-:S13]  /*0f90*/  R2UR UR4, R0 ;  /* 0x00000000000472ca */ /* 0x008fda00000e0000 */
[----:B------:R-:W-:-:S04]  /*0fa0*/  ULEA.HI UR5, UR4, UR4, URZ, 0x1 ;  /* 0x0000000404057291 */ /* 0x000fc8000f8f083f */
[----:B------:R-:W-:-:S04]  /*0fb0*/  ULOP3.LUT UR5, UR5, 0x7fffe, URZ, 0xc0, !UPT ;  /* 0x0007fffe05057892 */ /* 0x000fc8000f8ec03f */
[----:B------:R-:W-:-:S03]  /*0fc0*/  UIADD3 UR5, UR4, -UR5, URZ ;  /* 0x8000000504057290 */ /* 0x000fc6000fffe03f */
[----:B------:R-:W-:Y:S01]  /*0fd0*/  ULDC UR4, c[0x0][0x28c] ;  /* 0x0000a30000047ab9 */ /* 0x000fe20000000800 */
[----:B------:R-:W-:Y:S01]  /*0fe0*/  ULEA UR5, UR5, UR42, 0xd ;  /* 0x0000002a05057291 */ /* 0x000fe2000f8e683f */
[----:B------:R-:W-:-:S03]  /*0ff0*/  ISETP.LT.AND P0, PT, RZ, UR4, PT ;  /* 0x00000004ff007c0c */ /* 0x000fc6000bf01270 */
[----:B------:R-:W-:-:S04]  /*1000*/  UIADD3 UR5, UR5, 0x100, URZ ;  /* 0x0000010005057890 */ /* 0x000fc8000fffe03f */
[----:B------:R-:W-:-:S04]  /*1010*/  USHF.R.U32.HI UR5, URZ, 0x4, UR5 ;  /* 0x000000043f057899 */ /* 0x000fc80008011605 */
[----:B------:R-:W-:Y:S02]  /*1020*/  ULOP3.LUT UR41, UR5, 0x3fff, URZ, 0xc0, !UPT ;  /* 0x00003fff05297892 */ /* 0x000fe4000f8ec03f */
[----:B-1----:R-:W-:Y:S10]  /*1030*/  @P0 BRA `(.L_x_13) ;  /* 0x0000000000400947 */ /* 0x002ff40003800000 */
[----:B------:R-:W-:Y:S01]  /*1040*/  MOV R0, 0x0 ;  /* 0x0000000000007802 */ /* 0x000fe20000000f00 */
[----:B------:R-:W-:Y:S01]  /*1050*/  ULDC.64 UR4, c[0x4][0x68] ;  /* 0x01001a0000047ab9 */ /* 0x000fe20000000a00 */
[----:B------:R-:W-:Y:S01]  /*1060*/  ULDC.64 UR6, c[0x4][0x8] ;  /* 0x0100020000067ab9 */ /* 0x000fe20000000a00 */
[----:B01----:R-:W-:Y:S01]  /*1070*/  IMAD.U32 R4, RZ, RZ, UR4 ;  /* 0x00000004ff047e24 */ /* 0x003fe2000f8e00ff */
[----:B------:R0:W1:Y:S01]  /*1080*/  LDC.64 R14, c[0x4][R0] ;  /* 0x01000000000e7b82 */ /* 0x0000620000000a00 */
[----:B------:R-:W-:Y:S01]  /*1090*/  IMAD.U32 R5, RZ, RZ, UR5 ;  /* 0x00000005ff057e24 */ /* 0x000fe2000f8e00ff */
[----:B------:R-:W-:Y:S01]  /*10a0*/  ULDC.64 UR4, c[0x4][0x70] ;  /* 0x01001c0000047ab9 */ /* 0x000fe20000000a00 */
[----:B------:R-:W-:Y:S02]  /*10b0*/  IMAD.U32 R10, RZ, RZ, UR6 ;  /* 0x00000006ff0a7e24 */ /* 0x000fe4000f8e00ff */
[----:B------:R-:W-:Y:S02]  /*10c0*/  IMAD.U32 R6, RZ, RZ, UR4 ;  /* 0x00000004ff067e24 */ /* 0x000fe4000f8e00ff */
[----:B------:R-:W-:-:S02]  /*10d0*/  IMAD.U32 R7, RZ, RZ, UR5 ;  /* 0x00000005ff077e24 */ /* 0x000fc4000f8e00ff */
[----:B------:R-:W-:Y:S02]  /*10e0*/  IMAD.U32 R11, RZ, RZ, UR7 ;  /* 0x00000007ff0b7e24 */ /* 0x000fe4000f8e00ff */
[----:B------:R-:W-:Y:S02]  /*10f0*/  IMAD.MOV.U32 R8, RZ, RZ, 0x1e1 ;  /* 0x000001e1ff087424 */ /* 0x000fe400078e00ff */
[----:B------:R-:W-:Y:S02]  /*1100*/  IMAD.MOV.U32 R12, RZ, RZ, 0x1 ;  /* 0x00000001ff0c7424 */ /* 0x000fe400078e00ff */
[----:B0-----:R-:W-:-:S07]  /*1110*/  IMAD.MOV.U32 R13, RZ, RZ, RZ ;  /* 0x000000ffff0d7224 */ /* 0x001fce00078e00ff */
[----:B------:R-:W-:-:S07]  /*1120*/  LEPC R20, `(.L_x_13) ;  /* 0x000000001014794e */ /* 0x000fce0000000000 */
[----:B-1---5:R-:W-:Y:S05]  /*1130*/  CALL.ABS.NOINC R14 ;  /* 0x000000000e007343 */ /* 0x022fea0003c00000 */
.L_x_13:
[----:B------:R-:W-:-:S13]  /*1140*/  ISETP.NE.AND P0, PT, R158, 0x3, PT ;  /* 0x000000039e00780c */ /* 0x000fda0003f05270 */
[----:B------:R-:W-:Y:S05]  /*1150*/  @!P0 BRA `(.L_x_14) ;  /* 0x0000000000048947 */ /* 0x000fea0003800000 */
[----:B------:R-:W-:Y:S01]  /*1160*/  BPT.TRAP 0x1 ;  /* 0x000000040000795c */ /* 0x000fe20000300000 */
.L_x_14:
[----:B------:R-:W-:Y:S02]  /*1170*/  IMAD.U32 R3, RZ, RZ, UR39 ;  /* 0x00000027ff037e24 */ /* 0x000fe4000f8e00ff */
[----:B------:R-:W-:-:S03]  /*1180*/  IMAD.U32 R0, RZ, RZ, UR38 ;  /* 0x00000026ff007e24 */ /* 0x000fc6000f8e00ff */
[----:B------:R-:W-:Y:S02]  /*1190*/  LEA R3, R3, UR42, 0x3 ;  /* 0x0000002a03037c11 */ /* 0x000fe4000f8e18ff */
[----:B------:R-:W-:-:S04]  /*11a0*/  SHF.L.U32 R0, R0, 0x1f, RZ ;  /* 0x0000001f00007819 */ /* 0x000fc800000006ff */
[----:B------:R2:W3:Y:S01]  /*11b0*/  SYNCS.PHASECHK.TRANS64.TRYWAIT P1, [R3+URZ], R0 ;  /* 0x00000000030075a7 */ /* 0x0004e2000802017f */
[----:B------:R-:W-:Y:S05]  /*11c0*/  @!P0 BRA `(.L_x_15) ;  /* 0x0000000000048947 */ /* 0x000fea0003800000 */
[----:B------:R-:W-:Y:S01]  /*11d0*/  BPT.TRAP 0x1 ;  /* 0x000000040000795c */ /* 0x000fe20000300000 */
.L_x_15:
[----:B---3--:R-:W-:Y:S05]  /*11e0*/  @P1 BRA `(.L_x_16) ;  /* 0x0000000000081947 */ /* 0x008fea0003800000 */
[----:B------:R-:W3:Y:S02]  /*11f0*/  SYNCS.PHASECHK.TRANS64.TRYWAIT P1, [R3+URZ], R0 ;  /* 0x00000000030075a7 */ /* 0x000ee4000802017f */
[----:B---3--:R-:W-:Y:S05]  /*1200*/  @!P1 BRA `(.L_x_17) ;  /* 0x000000a000e89947 */ /* 0x008fea0003800000 */
.L_x_16:
[----:B------:R-:W-:-:S04]  /*1210*/  UISETP.LT.AND UP0, UPT, UR40, 0x1, UPT ;  /* 0x000000012800788c */ /* 0x000fc8000bf01270 */
[----:B------:R-:W-:-:S04]  /*1220*/  USEL UR4, UR40, 0x1, UP0 ;  /* 0x0000000128047887 */ /* 0x000fc80008000000 */
[----:B------:R-:W-:-:S06]  /*1230*/  UIADD3 UR4, UR40, -UR4, URZ ;  /* 0x8000000428047290 */ /* 0x000fcc000fffe03f */
[----:B--23--:R-:W-:Y:S01]  /*1240*/  IMAD.U32 R0, RZ, RZ, UR4 ;  /* 0x00000004ff007e24 */ /* 0x00cfe2000f8e00ff */
[----:B------:R-:W-:Y:S05]  /*1250*/  WARPSYNC.ALL ;  /* 0x0000000000007948 */ /* 0x000fea0003800000 */
[----:B------:R-:W-:Y:S01]  /*1260*/  ISETP.GE.AND P1, PT, R0, 0x1, PT ;  /* 0x000000010000780c */ /* 0x000fe20003f26270 */
[----:B------:R-:W-:Y:S01]  /*1270*/  UIADD3 UR4, UR42, 0x10100, URZ ;  /* 0x000101002a047890 */ /* 0x000fe2000fffe03f */
[----:B------:R-:W-:Y:S01]  /*1280*/  WARPGROUP.ARRIVE ;  /* 0x00000000000079c5 */ /* 0x000fe20000000000 */
[----:B------:R-:W-:Y:S01]  /*1290*/  UMOV UR9, 0x40000040 ;  /* 0x4000004000097882 */ /* 0x000fe20000000000 */
[----:B------:R-:W-:Y:S01]  /*12a0*/  UMOV UR11, 0x40000040 ;  /* 0x40000040000b7882 */ /* 0x000fe20000000000 */
[----:B------:R-:W-:-:S04]  /*12b0*/  USHF.R.U32.HI UR4, URZ, 0x4, UR4 ;  /* 0x000000043f047899 */ /* 0x000fc80008011604 */
[----:B------:R-:W-:Y:S02]  /*12c0*/  ULOP3.LUT UR5, UR4, 0x3fff, URZ, 0xc0, !UPT ;  /* 0x00003fff04057892 */ /* 0x000fe4000f8ec03f */
[----:B------:R-:W-:Y:S02]  /*12d0*/  ULOP3.LUT UR4, UR41, 0x10000, URZ, 0xfc, !UPT ;  /* 0x0001000029047892 */ /* 0x000fe4000f8efc3f */
[----:B------:R-:W-:Y:S02]  /*12e0*/  ULOP3.LUT UR5, UR5, 0x10000, URZ, 0xfc, !UPT ;  /* 0x0001000005057892 */ /* 0x000fe4000f8efc3f */
[----:B------:R-:W-:Y:S02]  /*12f0*/  ULEA UR6, UR39, UR4, 0xa ;  /* 0x0000000427067291 */ /* 0x000fe4000f8e503f */
[----:B------:R-:W-:-:S05]  /*1300*/  ULEA UR7, UR39, UR5, 0xb ;  /* 0x0000000527077291 */ /* 0x000fca000f8e583f */
[----:B------:R-:W-:Y:S02]  /*1310*/  UMOV UR8, UR6 ;  /* 0x0000000600087c82 */ /* 0x000fe40008000000 */
[----:B------:R-:W-:Y:S02]  /*1320*/  UMOV UR10, UR7 ;  /* 0x00000007000a7c82 */ /* 0x000fe40008000000 */
[----:B------:R-:W-:Y:S01]  /*1330*/  HGMMA.64x256x16.F32 R24, gdesc[UR8], RZ, !UPT, gsb0 ;  /* 0x03e00000081879f0 */ /* 0x000fe2000c0008ff */
[----:B------:R-:W-:Y:S02]  /*1340*/  UIADD3 UR8, UR6, 0x2, URZ ;  /* 0x0000000206087890 */ /* 0x000fe4000fffe03f */
[----:B------:R-:W-:Y:S01]  /*1350*/  UIADD3 UR10, UR7, 0x2, URZ ;  /* 0x00000002070a7890 */ /* 0x000fe2000fffe03f */
[----:B------:R-:W-:Y:S01]  /*1360*/  UMOV UR9, 0x40000040 ;  /* 0x4000004000097882 */ /* 0x000fe20000000000 */
[----:B------:R-:W-:Y:S01]  /*1370*/  UMOV UR11, 0x40000040 ;  /* 0x40000040000b7882 */ /* 0x000fe20000000000 */
[----:B------:R-:W-:-:S02]  /*1380*/  WARPGROUP.DEPBAR.LE gsb0, 0x0 ;  /* 0x00008000000079c5 */ /* 0x000fc40000010000 */
[----:B------:R-:W-:-:S15]  /*1390*/  WARPGROUP.ARRIVE ;  /* 0x00000000000079c5 */ /* 0x000fde0000000000 */
[----:B------:R-:W-:-:S05]  /*13a0*/  NOP ;  /* 0x0000000000007918 */ /* 0x000fca0000000000 */
[----:B------:R-:W-:Y:S01]  /*13b0*/  HGMMA.64x256x16.F32 R24, gdesc[UR8], R24, gsb0 ;  /* 0x03e00000081879f0 */ /* 0x000fe20008000818 */
[----:B------:R-:W-:Y:S02]  /*13c0*/  UIADD3 UR8, UR6, 0x4, URZ ;  /* 0x0000000406087890 */ /* 0x000fe4000fffe03f */
[----:B------:R-:W-:Y:S01]  /*13d0*/  UIADD3 UR10, UR7, 0x4, URZ ;  /* 0x00000004070a7890 */ /* 0x000fe2000fffe03f */
[----:B------:R-:W-:Y:S01]  /*13e0*/  UMOV UR9, 0x40000040 ;  /* 0x4000004000097882 */ /* 0x000fe20000000000 */
[----:B------:R-:W-:Y:S01]  /*13f0*/  UMOV UR11, 0x40000040 ;  /* 0x40000040000b7882 */ /* 0x000fe20000000000 */
[----:B------:R-:W-:Y:S02]  /*1400*/  WARPGROUP.DEPBAR.LE gsb0, 0x0 ;  /* 0x00008000000079c5 */ /* 0x000fe40000010000 */
        /* <DEDUP_REMOVED lines=10> */
[----:B------:R-:W-:Y:S03]  /*14b0*/  HGMMA.64x256x16.F32 R24, gdesc[UR8], R24, gsb0 ;  /* 0x03e00000081879f0 */ /* 0x000fe60008000818 */
[----:B------:R-:W-:Y:S02]  /*14c0*/  WARPGROUP.DEPBAR.LE gsb0, 0x0 ;  /* 0x00008000000079c5 */ /* 0x000fe40000010000 */
[----:B------:R-:W-:Y:S05]  /*14d0*/  @!P1 BRA `(.L_x_18) ;  /* 0x0000000400249947 */ /* 0x000fea0003800000 */
[----:B------:R-:W-:-:S04]  /*14e0*/  UIADD3 UR6, UR39, 0x1, URZ ;  /* 0x0000000127067890 */ /* 0x000fc8000fffe03f */
[----:B------:R-:W-:-:S04]  /*14f0*/  UISETP.NE.AND UP0, UPT, UR6, 0x4, UPT ;  /* 0x000000040600788c */ /* 0x000fc8000bf05270 */
[----:B------:R-:W-:Y:S02]  /*1500*/  USEL UR7, URZ, 0x1, UP0 ;  /* 0x000000013f077887 */ /* 0x000fe40008000000 */
[----:B------:R-:W-:Y:S02]  /*1510*/  USEL UR6, UR6, URZ, UP0 ;  /* 0x0000003f06067287 */ /* 0x000fe40008000000 */
[----:B------:R-:W-:-:S06]  /*1520*/  ULOP3.LUT UR7, UR38, UR7, URZ, 0x3c, !UPT ;  /* 0x0000000726077292 */ /* 0x000fcc000f8e3c3f */
[----:B01----:R-:W-:Y:S01]  /*1530*/  IMAD.U32 R5, RZ, RZ, UR7 ;  /* 0x00000007ff057e24 */ /* 0x003fe2000f8e00ff */
[----:B------:R-:W-:-:S06]  /*1540*/  UMOV UR7, UR39 ;  /* 0x0000002700077c82 */ /* 0x000fcc0008000000 */
.L_x_25:
[----:B01----:R-:W-:Y:S05]  /*1550*/  @!P0 BRA `(.L_x_19) ;  /* 0x0000000000048947 */ /* 0x003fea0003800000 */
[----:B------:R-:W-:Y:S01]  /*1560*/  BPT.TRAP 0x1 ;  /* 0x000000040000795c */ /* 0x000fe20000300000 */
.L_x_19:
[----:B------:R-:W0:Y:S01]  /*1570*/  S2UR UR9, SR_CgaCtaId ;  /* 0x00000000000979c3 */ /* 0x000e220000008800 */
[----:B------:R-:W-:Y:S01]  /*1580*/  UMOV UR8, 0x400 ;  /* 0x0000040000087882 */ /* 0x000fe20000000000 */
[----:B------:R-:W-:Y:S01]  /*1590*/  SHF.L.U32 R3, R5, 0x1f, RZ ;  /* 0x0000001f05037819 */ /* 0x000fe200000006ff */
[----:B0-----:R-:W-:-:S04]  /*15a0*/  ULEA UR14, UR9, UR8, 0x18 ;  /* 0x00000008090e7291 */ /* 0x001fc8000f8ec03f */
[----:B------:R-:W-:-:S09]  /*15b0*/  ULEA UR8, UR6, UR14, 0x3 ;  /* 0x0000000e06087291 */ /* 0x000fd2000f8e183f */
[----:B------:R0:W1:Y:S01]  /*15c0*/  SYNCS.PHASECHK.TRANS64.TRYWAIT P1, [UR8], R3 ;  /* 0x00000003ff0075a7 */ /* 0x0000620008020148 */
[----:B------:R-:W-:Y:S05]  /*15d0*/  @!P0 BRA `(.L_x_20) ;  /* 0x0000000000048947 */ /* 0x000fea0003800000 */
[----:B------:R-:W-:Y:S01]  /*15e0*/  BPT.TRAP 0x1 ;  /* 0x000000040000795c */ /* 0x000fe20000300000 */
.L_x_20:
[----:B-1----:R-:W-:Y:S05]  /*15f0*/  @P1 BRA `(.L_x_21) ;  /* 0x0000000000081947 */ /* 0x002fea0003800000 */
[----:B------:R-:W1:Y:S02]  /*1600*/  SYNCS.PHASECHK.TRANS64.TRYWAIT P1, [UR8], R3 ;  /* 0x00000003ff0075a7 */ /* 0x000e640008020148 */
[----:B-1----:R-:W-:Y:S05]  /*1610*/  @!P1 BRA `(.L_x_22) ;  /* 0x0000009c00f89947 */ /* 0x002fea0003800000 */
.L_x_21:
[----:B------:R-:W-:Y:S01]  /*1620*/  ULEA UR12, UR6, UR4, 0xa ;  /* 0x00000004060c7291 */ /* 0x000fe2000f8e503f */
[----:B------:R-:W-:Y:S01]  /*1630*/  WARPGROUP.ARRIVE ;  /* 0x00000000000079c5 */ /* 0x000fe20000000000 */
[----:B------:R-:W-:Y:S01]  /*1640*/  ULEA UR13, UR6, UR5, 0xb ;  /* 0x00000005060d7291 */ /* 0x000fe2000f8e583f */
[----:B------:R-:W-:Y:S01]  /*1650*/  UMOV UR9, 0x40000040 ;  /* 0x4000004000097882 */ /* 0x000fe20000000000 */
[----:B------:R-:W-:-:S03]  /*1660*/  UMOV UR11, 0x40000040 ;  /* 0x40000040000b7882 */ /* 0x000fc60000000000 */
[----:B------:R-:W-:Y:S02]  /*1670*/  UMOV UR8, UR12 ;  /* 0x0000000c00087c82 */ /* 0x000fe40008000000 */
[----:B------:R-:W-:Y:S02]  /*1680*/  UMOV UR10, UR13 ;  /* 0x0000000d000a7c82 */ /* 0x000fe40008000000 */
[----:B------:R-:W-:Y:S01]  /*1690*/  HGMMA.64x256x16.F32 R24, gdesc[UR8], R24, gsb0 ;  /* 0x03e00000081879f0 */ /* 0x000fe20008000818 */
        /* <DEDUP_REMOVED lines=26> */
[----:B------:R-:W-:Y:S01]  /*1840*/  BPT.TRAP 0x1 ;  /* 0x000000040000795c */ /* 0x000fe20000300000 */
.L_x_23:
[----:B------:R-:W-:Y:S01]  /*1850*/  ULEA UR8, UR7, UR14, 0x3 ;  /* 0x0000000e07087291 */ /* 0x000fe2000f8e183f */
[----:B------:R-:W-:-:S03]  /*1860*/  ISETP.GT.U32.AND P1, PT, R19, 0x1, PT ;  /* 0x000000011300780c */ /* 0x000fc60003f24070 */
[----:B------:R-:W-:-:S04]  /*1870*/  UIADD3 UR8, UR8, 0x20, URZ ;  /* 0x0000002008087890 */ /* 0x000fc8000fffe03f */
[----:B------:R-:W-:-:S09]  /*1880*/  UPRMT UR8, URZ, 0x654, UR8 ;  /* 0x000006543f087896 */ /* 0x000fd20008000008 */
[----:B------:R-:W-:Y:S01]  /*1890*/  SYNCS.ARRIVE.TRANS64.RED.A1T0 RZ, [UR8], RZ ;  /* 0x000000ffffff79a7 */ /* 0x000fe20008100408 */
[----:B------:R-:W-:Y:S05]  /*18a0*/  @P1 BRA `(.L_x_24) ;  /* 0x0000000000041947 */ /* 0x000fea0003800000 */
[----:B------:R-:W-:Y:S01]  /*18b0*/  BPT.TRAP 0x1 ;  /* 0x000000040000795c */ /* 0x000fe20000300000 */
.L_x_24:
[----:B------:R-:W-:Y:S01]  /*18c0*/  UIADD3 UR6, UR6, 0x1, URZ ;  /* 0x0000000106067890 */ /* 0x000fe2000fffe03f */
[C---:B------:R-:W-:Y:S01]  /*18d0*/  ISETP.GT.AND P1, PT, R0.reuse, 0x1, PT ;  /* 0x000000010000780c */ /* 0x040fe20003f24270 */
[----:B------:R-:W-:Y:S01]  /*18e0*/  UIADD3 UR7, UR7, 0x1, URZ ;  /* 0x0000000107077890 */ /* 0x000fe2000fffe03f */
[----:B------:R-:W-:Y:S01]  /*18f0*/  VIADD R0, R0, 0xffffffff ;  /* 0xffffffff00007836 */ /* 0x000fe20000000000 */
[----:B------:R-:W-:Y:S02]  /*1900*/  UISETP.NE.AND UP0, UPT, UR6, 0x4, UPT ;  /* 0x000000040600788c */ /* 0x000fe4000bf05270 */
[----:B------:R-:W-:Y:S02]  /*1910*/  UISETP.NE.AND UP1, UPT, UR7, 0x4, UPT ;  /* 0x000000040700788c */ /* 0x000fe4000bf25270 */
[----:B------:R-:W-:Y:S02]  /*1920*/  USEL UR8, URZ, 0x1, UP0 ;  /* 0x000000013f087887 */ /* 0x000fe40008000000 */
[----:B------:R-:W-:-:S02]  /*1930*/  USEL UR6, UR6, URZ, UP0 ;  /* 0x0000003f06067287 */ /* 0x000fc40008000000 */
[----:B------:R-:W-:Y:S02]  /*1940*/  USEL UR7, UR7, URZ, UP1 ;  /* 0x0000003f07077287 */ /* 0x000fe40008800000 */
[----:B------:R-:W-:Y:S01]  /*1950*/  LOP3.LUT R5, R5, UR8, RZ, 0x3c, !PT ;  /* 0x0000000805057c12 */ /* 0x000fe2000f8e3cff */
[----:B------:R-:W-:Y:S09]  /*1960*/  @P1 BRA `(.L_x_25) ;  /* 0xfffffff800f81947 */ /* 0x000ff2000383ffff */
.L_x_18:
[----:B------:R-:W2:Y:S02]  /*1970*/  LDC R0, c[0x0][0x28c] ;  /* 0x0000a300ff007b82 */ /* 0x000ea40000000800 */
[----:B--2---:R-:W-:-:S13]  /*1980*/  ISETP.GE.AND P1, PT, R0, 0x1, PT ;  /* 0x000000010000780c */ /* 0x004fda0003f26270 */
[----:B------:R-:W-:Y:S05]  /*1990*/  @!P1 BRA `(.L_x_26) ;  /* 0x0000000000409947 */ /* 0x000fea0003800000 */
[----:B------:R-:W-:Y:S05]  /*19a0*/  @!P0 BRA `(.L_x_27) ;  /* 0x0000000000048947 */ /* 0x000fea0003800000 */
[----:B------:R-:W-:Y:S01]  /*19b0*/  BPT.TRAP 0x1 ;  /* 0x000000040000795c */ /* 0x000fe20000300000 */
.L_x_27:
[----:B------:R-:W2:Y:S01]  /*19c0*/  S2UR UR6, SR_CgaCtaId ;  /* 0x00000000000679c3 */ /* 0x000ea20000008800 */
[----:B------:R-:W-:Y:S01]  /*19d0*/  UISETP.LT.AND UP0, UPT, UR40, 0x1, UPT ;  /* 0x000000012800788c */ /* 0x000fe2000bf01270 */
[----:B------:R-:W-:Y:S01]  /*19e0*/  ISETP.GT.U32.AND P0, PT, R19, 0x1, PT ;  /* 0x000000011300780c */ /* 0x000fe20003f04070 */
[----:B------:R-:W-:Y:S02]  /*19f0*/  UMOV UR5, 0x400 ;  /* 0x0000040000057882 */ /* 0x000fe40000000000 */
[----:B------:R-:W-:-:S04]  /*1a00*/  USEL UR4, UR40, 0x1, UP0 ;  /* 0x0000000128047887 */ /* 0x000fc80008000000 */
[----:B------:R-:W-:-:S04]  /*1a10*/  UIADD3 UR4, UR39, UR40, -UR4 ;  /* 0x0000002827047290 */ /* 0x000fc8000fffe804 */
[----:B------:R-:W-:-:S04]  /*1a20*/  USHF.L.U32 UR4, UR4, 0x3, URZ ;  /* 0x0000000304047899 */ /* 0x000fc8000800063f */
[----:B------:R-:W-:Y:S02]  /*1a30*/  ULOP3.LUT UR4, UR4, 0x18, URZ, 0xc0, !UPT ;  /* 0x0000001804047892 */ /* 0x000fe4000f8ec03f */
[----:B--2---:R-:W-:-:S04]  /*1a40*/  ULEA UR5, UR6, UR5, 0x18 ;  /* 0x0000000506057291 */ /* 0x004fc8000f8ec03f */
[----:B------:R-:W-:-:S04]  /*1a50*/  UIADD3 UR4, UR5, 0x20, UR4 ;  /* 0x0000002005047890 */ /* 0x000fc8000fffe004 */
[----:B------:R-:W-:-:S09]  /*1a60*/  UPRMT UR4, URZ, 0x654, UR4 ;  /* 0x000006543f047896 */ /* 0x000fd20008000004 */
[----:B------:R-:W-:Y:S01]  /*1a70*/  SYNCS.ARRIVE.TRANS64.RED.A1T0 RZ, [UR4], RZ ;  /* 0x000000ffffff79a7 */ /* 0x000fe20008100404 */
[----:B------:R-:W-:Y:S05]  /*1a80*/  @P0 BRA `(.L_x_26) ;  /* 0x0000000000040947 */ /* 0x000fea0003800000 */
[----:B------:R-:W-:Y:S01]  /*1a90*/  BPT.TRAP 0x1 ;  /* 0x000000040000795c */ /* 0x000fe20000300000 */
.L_x_26:
[----:B------:R-:W2:Y:S01]  /*1aa0*/  LDC R7, c[0x0][0x288] ;  /* 0x0000a200ff077b82 */ /* 0x000ea20000000800 */
[----:B01----:R-:W-:Y:S01]  /*1ab0*/  SHF.R.U32.HI R3, RZ, 0x2, R18 ;  /* 0x00000002ff037819 */ /* 0x003fe20000011612 */
[----:B------:R-:W-:Y:S01]  /*1ac0*/  UIADD3 UR39, UR40, UR39, URZ ;  /* 0x0000002728277290 */ /* 0x000fe2000fffe03f */
[C---:B------:R-:W-:Y:S01]  /*1ad0*/  LOP3.LUT R4, R18.reuse, 0x60, RZ, 0xc0, !PT ;  /* 0x0000006012047812 */ /* 0x040fe200078ec0ff */
[----:B------:R-:W-:Y:S01]  /*1ae0*/  ULDC UR8, c[0x0][0x284] ;  /* 0x0000a10000087ab9 */ /* 0x000fe20000000800 */
[----:B------:R-:W-:Y:S01]  /*1af0*/  LOP3.LUT R3, R3, 0x7, RZ, 0xc0, !PT ;  /* 0x0000000703037812 */ /* 0x000fe200078ec0ff */
[----:B------:R-:W-:Y:S01]  /*1b00*/  USHF.R.U32.HI UR4, URZ, 0x2, UR39 ;  /* 0x000000023f047899 */ /* 0x000fe20008011627 */
[----:B------:R-:W-:Y:S01]  /*1b10*/  SHF.R.U32.HI R10, RZ, 0x1, R4 ;  /* 0x00000001ff0a7819 */ /* 0x000fe20000011604 */
[----:B------:R-:W-:Y:S01]  /*1b20*/  IMAD.SHL.U32 R4, R18, 0x2, RZ ;  /* 0x0000000212047824 */ /* 0x000fe200078e00ff */
[----:B------:R-:W-:Y:S01]  /*1b30*/  LOP3.LUT R0, R22, 0x1, RZ, 0xc0, !PT ;  /* 0x0000000116007812 */ /* 0x000fe200078ec0ff */
[----:B------:R-:W-:Y:S01]  /*1b40*/  ULOP3.LUT UR4, UR4, 0x1, URZ, 0xc0, !UPT ;  /* 0x0000000104047892 */ /* 0x000fe2000f8ec03f */
[----:B------:R-:W-:Y:S01]  /*1b50*/  IADD3 R5, RZ, -R10, -R3 ;  /* 0x8000000aff057210 */ /* 0x000fe20007ffe803 */
[----:B------:R-:W-:Y:S01]  /*1b60*/  UISETP.GT.U32.AND UP1, UPT, UR39, 0x3, UPT ;  /* 0x000000032700788c */ /* 0x000fe2000bf24070 */
[----:B------:R-:W-:Y:S01]  /*1b70*/  LOP3.LUT R9, R4, 0x6, RZ, 0xc0, !PT ;  /* 0x0000000604097812 */ /* 0x000fe200078ec0ff */
[C---:B------:R-:W-:Y:S01]  /*1b80*/  IMAD.SHL.U32 R6, R0.reuse, 0x40, RZ ;  /* 0x0000004000067824 */ /* 0x040fe200078e00ff */
[----:B------:R-:W-:Y:S01]  /*1b90*/  UISETP.NE.U32.AND UP0, UPT, UR4, 0x1, UPT ;  /* 0x000000010400788c */ /* 0x000fe2000bf05070 */
[----:B------:R-:W-:Y:S01]  /*1ba0*/  IMAD R11, R0, -0x40, R5 ;  /* 0xffffffc0000b7824 */ /* 0x000fe200078e0205 */
[----:B------:R-:W-:Y:S01]  /*1bb0*/  LOP3.LUT R0, R18, 0x3, RZ, 0xc0, !PT ;  /* 0x0000000312007812 */ /* 0x000fe200078ec0ff */
[----:B------:R-:W-:Y:S01]  /*1bc0*/  ULDC.64 UR6, c[0x0][0x5d0] ;  /* 0x0001740000067ab9 */ /* 0x000fe20000000a00 */
[----:B------:R-:W-:Y:S01]  /*1bd0*/  PRMT R8, R9, 0x6540, R152 ;  /* 0x0000654009087816 */ /* 0x000fe20000000098 */
[----:B------:R-:W-:Y:S01]  /*1be0*/  IMAD.SHL.U32 R152, R152, 0x100, RZ ;  /* 0x0000010098987824 */ /* 0x000fe200078e00ff */
[----:B------:R-:W-:Y:S01]  /*1bf0*/  SHF.R.S32.HI R21, RZ, 0x1f, R23 ;  /* 0x0000001fff157819 */ /* 0x000fe20000011417 */
[----:B------:R-:W-:Y:S01]  /*1c00*/  UISETP.LT.U32.AND UP1, UPT, UR40, 0x4, UP1 ;  /* 0x000000042800788c */ /* 0x000fe20008f21070 */
[----:B------:R-:W-:Y:S01]  /*1c10*/  SHF.R.S32.HI R9, RZ, 0x1f, R8 ;  /* 0x0000001fff097819 */ /* 0x000fe20000011408 */
[----:B--2---:R-:W-:Y:S01]  /*1c20*/  IMAD R13, R0, -0x2, R7 ;  /* 0xfffffffe000d7824 */ /* 0x004fe200078e0207 */
[----:B------:R-:W-:Y:S01]  /*1c30*/  ISETP.GE.AND P0, PT, R152, R7, PT ;  /* 0x000000079800720c */ /* 0x000fe20003f06270 */
[----:B------:R-:W-:Y:S01]  /*1c40*/  IMAD.SHL.U32 R0, R153, 0x80, RZ ;  /* 0x0000008099007824 */ /* 0x000fe200078e00ff */
[----:B------:R-:W-:Y:S01]  /*1c50*/  UISETP.GT.U32.AND UP0, UPT, UR40, 0x3, !UP0 ;  /* 0x000000032800788c */ /* 0x000fe2000c704070 */
[----:B------:R-:W-:Y:S01]  /*1c60*/  IMAD R4, R21, UR6, RZ ;  /* 0x0000000615047c24 */ /* 0x000fe2000f8e02ff */
[----:B------:R-:W-:Y:S01]  /*1c70*/  LOP3.LUT R3, R6, 0x40, R3, 0xe2, !PT ;  /* 0x0000004006037812 */ /* 0x000fe200078ee203 */
[----:B------:R-:W-:Y:S01]  /*1c80*/  USEL UR5, URZ, 0x1, !UP1 ;  /* 0x000000013f057887 */ /* 0x000fe2000c800000 */
[C---:B------:R-:W-:Y:S01]  /*1c90*/  ISETP.GE.OR P0, PT, R0.reuse, UR8, P0 ;  /* 0x0000000800007c0c */ /* 0x040fe20008706670 */
[----:B------:R-:W-:Y:S01]  /*1ca0*/  USEL UR4, URZ, 0x1, !UP0 ;  /* 0x000000013f047887 */ /* 0x000fe2000c000000 */
[----:B------:R-:W-:Y:S01]  /*1cb0*/  IMAD.WIDE R6, R153, 0x80, RZ ;  /* 0x0000008099067825 */ /* 0x000fe200078e02ff */
[----:B------:R-:W-:Y:S01]  /*1cc0*/  ULOP3.LUT UR39, UR39, 0x3, URZ, 0xc0, !UPT ;  /* 0x0000000327277892 */ /* 0x000fe2000f8ec03f */
[----:B------:R-:W-:Y:S01]  /*1cd0*/  IADD3 R0, -R0, UR8, R11 ;  /* 0x0000000800007c10 */ /* 0x000fe2000fffe10b */
[----:B------:R-:W-:Y:S01]  /*1ce0*/  ULOP3.LUT UR38, UR4, UR38, UR5, 0x96, !UPT ;  /* 0x0000002604267292 */ /* 0x000fe2000f8e9605 */
[C---:B------:R-:W-:Y:S01]  /*1cf0*/  IMAD R15, R23.reuse, UR7, R4 ;  /* 0x00000007170f7c24 */ /* 0x040fe2000f8e0204 */
[----:B------:R-:W-:Y:S01]  /*1d00*/  LOP3.LUT R167, R6, R3, R10, 0xfe, !PT ;  /* 0x0000000306a77212 */ /* 0x000fe200078efe0a */
[----:B------:R-:W-:-:S04]  /*1d10*/  IMAD.WIDE.U32 R4, R23, UR6, R8 ;  /* 0x0000000617047c25 */ /* 0x000fc8000f8e0008 */
[----:B------:R-:W-:Y:S02]  /*1d20*/  IMAD.IADD R5, R5, 0x1, R15 ;  /* 0x0000000105057824 */ /* 0x000fe400078e020f */
[----:B------:R-:W-:Y:S02]  /*1d30*/  IMAD.IADD R3, R13, 0x1, -R152 ;  /* 0x000000010d037824 */ /* 0x000fe400078e0a98 */
[----:B------:R-:W-:Y:S01]  /*1d40*/  IMAD.MOV.U32 R153, RZ, RZ, -0x1 ;  /* 0xffffffffff997424 */ /* 0x000fe200078e00ff */
[----:B------:R-:W-:Y:S06]  /*1d50*/  @P0 BRA `(.L_x_28) ;  /* 0x0000007800dc0947 */ /* 0x000fec0003800000 */
[----:B------:R-:W0:Y:S01]  /*1d60*/  LDC.64 R10, c[0x0][0x5c8] ;  /* 0x00017200ff0a7b82 */ /* 0x000e220000000a00 */
[----:B-----5:R-:W-:Y:S01]  /*1d70*/  FSETP.NEU.AND P0, PT, R155, RZ, PT ;  /* 0x000000ff9b00720b */ /* 0x020fe20003f0d000 */
[----:B------:R-:W-:Y:S01]  /*1d80*/  BSSY B0, `(.L_x_28) ;  /* 0x00007b4000007945 */ /* 0x000fe20003800000 */
[----:B------:R-:W-:-:S04]  /*1d90*/  ISETP.GT.AND P2, PT, R3, RZ, PT ;  /* 0x000000ff0300720c */ /* 0x000fc80003f44270 */
[----:B------:R-:W-:Y:S01]  /*1da0*/  ISETP.GT.AND P1, PT, R0, RZ, P2 ;  /* 0x000000ff0000720c */ /* 0x000fe20001724270 */
[-C--:B0-----:R-:W-:Y:S02]  /*1db0*/  IMAD R12, R7, R10.reuse, RZ ;  /* 0x0000000a070c7224 */ /* 0x081fe400078e02ff */
[----:B------:R-:W-:-:S04]  /*1dc0*/  IMAD.WIDE.U32 R160, R167, R10, R4 ;  /* 0x0000000aa7a07225 */ /* 0x000fc800078e0004 */
[----:B------:R-:W-:-:S04]  /*1dd0*/  IMAD R5, R167, R11, R12 ;  /* 0x0000000ba7057224 */ /* 0x000fc800078e020c */
[----:B------:R-:W-:Y:S01]  /*1de0*/  IMAD.IADD R169, R161, 0x1, R5 ;  /* 0x00000001a1a97824 */ /* 0x000fe200078e0205 */
[----:B------:R-:W-:Y:S06]  /*1df0*/  @!P0 BRA `(.L_x_29) ;  /* 0x0000005400988947 */ /* 0x000fec0003800000 */
[----:B------:R-:W0:Y:S01]  /*1e00*/  LDC.64 R14, c[0x0][0x5b8] ;  /* 0x00016e00ff0e7b82 */ /* 0x000e220000000a00 */
[----:B------:R-:W-:-:S07]  /*1e10*/  ULDC.64 UR4, c[0x0][0x5c0] ;  /* 0x0001700000047ab9 */ /* 0x000fce0000000a00 */
[----:B------:R-:W1:Y:S08]  /*1e20*/  LDC.64 R164, c[0x0][0x5b0] ;  /* 0x00016c00ffa47b82 */ /* 0x000e700000000a00 */
[----:B------:R-:W2:Y:S01]  /*1e30*/  LDC.64 R12, c[0x0][0x5a8] ;  /* 0x00016a00ff0c7b82 */ /* 0x000ea20000000a00 */
[-C--:B0-----:R-:W-:Y:S02]  /*1e40*/  IMAD R4, R21, R14.reuse, RZ ;  /* 0x0000000e15047224 */ /* 0x081fe400078e02ff */
[----:B------:R-:W-:-:S04]  /*1e50*/  IMAD.WIDE.U32 R162, R23, R14, R8 ;  /* 0x0000000e17a27225 */ /* 0x000fc800078e0008 */
[----:B------:R-:W-:Y:S02]  /*1e60*/  IMAD R159, R23, R15, R4 ;  /* 0x0000000f179f7224 */ /* 0x000fe400078e0204 */
[-C--:B-1----:R-:W-:Y:S02]  /*1e70*/  IMAD R6, R7, R164.reuse, RZ ;  /* 0x000000a407067224 */ /* 0x082fe400078e02ff */
[----:B------:R-:W-:Y:S02]  /*1e80*/  IMAD.IADD R21, R163, 0x1, R159 ;  /* 0x00000001a3157824 */ /* 0x000fe400078e029f */
[----:B------:R-:W-:Y:S02]  /*1e90*/  IMAD.MOV.U32 R20, RZ, RZ, R162 ;  /* 0x000000ffff147224 */ /* 0x000fe400078e00a2 */
[C---:B------:R-:W-:Y:S02]  /*1ea0*/  IMAD R161, R167.reuse, R165, R6 ;  /* 0x000000a5a7a17224 */ /* 0x040fe400078e0206 */
[----:B------:R-:W-:-:S04]  /*1eb0*/  IMAD.WIDE.U32 R4, R167, R164, R20 ;  /* 0x000000a4a7047225 */ /* 0x000fc800078e0014 */
[----:B------:R-:W-:Y:S01]  /*1ec0*/  IMAD.IADD R5, R5, 0x1, R161 ;  /* 0x0000000105057824 */ /* 0x000fe200078e02a1 */
[----:B--2---:R-:W-:-:S04]  /*1ed0*/  LEA R6, P0, R4, R12, 0x1 ;  /* 0x0000000c04067211 */ /* 0x004fc800078008ff */
[----:B------:R-:W-:-:S05]  /*1ee0*/  LEA.HI.X R7, R4, R13, R5, 0x1, P0 ;  /* 0x0000000d04077211 */ /* 0x000fca00000f0c05 */
[----:B------:R0:W2:Y:S01]  /*1ef0*/  @P1 LDG.E.LTC128B.U16 R15, desc[UR36][R6.64] ;  /* 0x00000024060f1981 */ /* 0x0000a2000c1e1520 */
[----:B------:R-:W-:Y:S01]  /*1f00*/  IMAD.WIDE.U32 R156, R167, R164, R8 ;  /* 0x000000a4a79c7225 */ /* 0x000fe200078e0008 */
[----:B------:R-:W-:Y:S03]  /*1f10*/  BSSY B1, `(.L_x_30) ;  /* 0x0000013000017945 */ /* 0x000fe60003800000 */
[----:B------:R-:W-:Y:S02]  /*1f20*/  IMAD.IADD R157, R161, 0x1, R157 ;  /* 0x00000001a19d7824 */ /* 0x000fe400078e029d */
[----:B------:R-:W-:-:S04]  /*1f30*/  IMAD.WIDE.U32 R156, R23, R14, R156 ;  /* 0x0000000e179c7225 */ /* 0x000fc800078e009c */
[----:B0-----:R-:W-:Y:S01]  /*1f40*/  IMAD.IADD R7, R159, 0x1, R157 ;  /* 0x000000019f077824 */ /* 0x001fe200078e029d */
[----:B------:R-:W-:Y:S02]  /*1f50*/  LEA R6, P4, R156, R12, 0x1 ;  /* 0x0000000c9c067211 */ /* 0x000fe400078808ff */
[----:B------:R-:W-:Y:S02]  /*1f60*/  SHF.L.U64.HI R157, R164, 0x3, R165 ;  /* 0x00000003a49d7819 */ /* 0x000fe400000102a5 */
[----:B------:R-:W-:Y:S01]  /*1f70*/  LEA.HI.X R7, R156, R13, R7, 0x1, P4 ;  /* 0x0000000d9c077211 */ /* 0x000fe200020f0c07 */
[----:B------:R-:W-:Y:S02]  /*1f80*/  IMAD.SHL.U32 R156, R164, 0x8, RZ ;  /* 0x00000008a49c7824 */ /* 0x000fe400078e00ff */
[----:B--2---:R-:W-:-:S05]  /*1f90*/  HADD2.F32 R4, -RZ, R15.H0_H0 ;  /* 0x2000000fff047230 */ /* 0x004fca0000004100 */
[----:B------:R-:W-:Y:S01]  /*1fa0*/  FMUL R5, R4, R155 ;  /* 0x0000009b04057220 */ /* 0x000fe20000400000 */
[----:B------:R-:W-:-:S03]  /*1fb0*/  LEA R4, P0, R160, UR4, 0x1 ;  /* 0x00000004a0047c11 */ /* 0x000fc6000f8008ff */
[----:B------:R-:W-:Y:S01]  /*1fc0*/  FFMA R24, R24, R154, R5 ;  /* 0x0000009a18187223 */ /* 0x000fe20000000005 */
[----:B------:R-:W-:Y:S02]  /*1fd0*/  LEA.HI.X R5, R160, UR5, R169, 0x1, P0 ;  /* 0x00000005a0057c11 */ /* 0x000fe400080f0ca9 */
[----:B------:R-:W-:Y:S02]  /*1fe0*/  ISETP.GT.AND P0, PT, R3, 0x1, PT ;  /* 0x000000010300780c */ /* 0x000fe40003f04270 */
[----:B------:R-:W-:Y:S02]  /*1ff0*/  F2FP.F16.F32.PACK_AB R24, RZ, R24 ;  /* 0x00000018ff18723e */ /* 0x000fe400000000ff */
[----:B------:R-:W-:-:S03]  /*2000*/  ISETP.GT.AND P3, PT, R0, RZ, P0 ;  /* 0x000000ff0000720c */ /* 0x000fc60000764270 */
[----:B------:R0:W-:Y:S10]  /*2010*/  @P1 STG.E.U16 desc[UR36][R4.64], R24 ;  /* 0x0000001804001986 */ /* 0x0001f4000c101524 */
[----:B------:R-:W-:Y:S05]  /*2020*/  @!P3 BRA `(.L_x_31) ;  /* 0x000000000004b947 */ /* 0x000fea0003800000 */
[----:B------:R1:W5:Y:S02]  /*2030*/  LDG.E.LTC128B.U16 R15, desc[UR36][R6.64+0x2] ;  /* 0x00000224060f7981 */ /* 0x000364000c1e1520 */
.L_x_31:
[----:B------:R-:W-:Y:S05]  /*2040*/  BSYNC B1 ;  /* 0x0000000000017941 */ /* 0x000fea0003800000 */
.L_x_30:
[----:B-----5:R-:W-:Y:S01]  /*2050*/  HADD2.F32 R20, -RZ, R15.H0_H0 ;  /* 0x2000000fff147230 */ /* 0x020fe20000004100 */
[----:B------:R-:W-:Y:S01]  /*2060*/  ISETP.GT.AND P2, PT, R0, 0x8, P2 ;  /* 0x000000080000780c */ /* 0x000fe20001744270 */
[----:B------:R-:W-:Y:S01]  /*2070*/  IMAD.WIDE.U32 R156, R167, R164, R156 ;  /* 0x000000a4a79c7225 */ /* 0x000fe200078e009c */
[----:B------:R-:W-:-:S03]  /*2080*/  PRMT R152, R15, 0x7610, R152 ;  /* 0x000076100f987816 */ /* 0x000fc60000000098 */
[----:B------:R-:W-:Y:S01]  /*2090*/  FMUL R20, R20, R155 ;  /* 0x0000009b14147220 */ /* 0x000fe20000400000 */
[----:B------:R-:W-:Y:S01]  /*20a0*/  IMAD.IADD R161, R161, 0x1, R157 ;  /* 0x00000001a1a17824 */ /* 0x000fe200078e029d */
[----:B------:R-:W-:Y:S02]  /*20b0*/  IADD3 R162, P1, R162, R156, RZ ;  /* 0x0000009ca2a27210 */ /* 0x000fe40007f3e0ff */
[----:B------:R-:W-:-:S03]  /*20c0*/  FFMA R25, R25, R154, R20 ;  /* 0x0000009a19197223 */ /* 0x000fc60000000014 */
[----:B------:R-:W-:Y:S01]  /*20d0*/  IMAD.X R21, R161, 0x1, R21, P1 ;  /* 0x00000001a1157824 */ /* 0x000fe200008e0615 */
[C---:B------:R-:W-:Y:S02]  /*20e0*/  LEA R20, P1, R162.reuse, R12, 0x1 ;  /* 0x0000000ca2147211 */ /* 0x040fe400078208ff */
[----:B------:R-:W-:Y:S02]  /*20f0*/  F2FP.F16.F32.PACK_AB R25, RZ, R25 ;  /* 0x00000019ff19723e */ /* 0x000fe400000000ff */
[----:B------:R-:W-:Y:S02]  /*2100*/  LEA.HI.X R21, R162, R13, R21, 0x1, P1 ;  /* 0x0000000da2157211 */ /* 0x000fe400008f0c15 */
[----:B------:R-:W-:-:S05]  /*2110*/  PRMT R157, R25, 0x7610, R157 ;  /* 0x00007610199d7816 */ /* 0x000fca000000009d */
[----:B------:R2:W-:Y:S04]  /*2120*/  @P3 STG.E.U16 desc[UR36][R4.64+0x2], R157 ;  /* 0x0000029d04003986 */ /* 0x0005e8000c101524 */
[----:B------:R-:W0:Y:S01]  /*2130*/  @P2 LDG.E.LTC128B.U16 R152, desc[UR36][R20.64] ;  /* 0x0000002414982981 */ /* 0x000e22000c1e1520 */
[----:B------:R-:W-:Y:S01]  /*2140*/  IADD3 R8, P1, R8, R156, RZ ;  /* 0x0000009c08087210 */ /* 0x000fe20007f3e0ff */
[----:B------:R-:W-:Y:S01]  /*2150*/  BSSY B1, `(.L_x_32) ;  /* 0x0000011000017945 */ /* 0x000fe20003800000 */
[----:B------:R-:W-:Y:S02]  /*2160*/  SHF.L.U64.HI R11, R10, 0x4, R11 ;  /* 0x000000040a0b7819 */ /* 0x000fe4000001020b */
[----:B------:R-:W-:Y:S01]  /*2170*/  ISETP.GT.AND P0, PT, R0, 0x8, P0 ;  /* 0x000000080000780c */ /* 0x000fe20000704270 */
[----:B------:R-:W-:Y:S01]  /*2180*/  IMAD.X R9, R9, 0x1, R161, P1 ;  /* 0x0000000109097824 */ /* 0x000fe200008e06a1 */
[----:B------:R-:W-:Y:S01]  /*2190*/  LEA R10, P1, R10, R4, 0x4 ;  /* 0x000000040a0a7211 */ /* 0x000fe200078220ff */
[----:B------:R-:W-:-:S04]  /*21a0*/  IMAD.WIDE.U32 R14, R23, R14, R8 ;  /* 0x0000000e170e7225 */ /* 0x000fc800078e0008 */
[----:B------:R-:W-:Y:S01]  /*21b0*/  IMAD.X R11, R11, 0x1, R5, P1 ;  /* 0x000000010b0b7824 */ /* 0x000fe200008e0605 */
[----:B------:R-:W-:Y:S01]  /*21c0*/  LEA R8, P3, R14, R12, 0x1 ;  /* 0x0000000c0e087211 */ /* 0x000fe200078608ff */
[----:B------:R-:W-:-:S05]  /*21d0*/  IMAD.IADD R9, R159, 0x1, R15 ;  /* 0x000000019f097824 */ /* 0x000fca00078e020f */
[----:B------:R-:W-:Y:S01]  /*21e0*/  LEA.HI.X R9, R14, R13, R9, 0x1, P3 ;  /* 0x0000000d0e097211 */ /* 0x000fe200018f0c09 */
[----:B0-----:R-:W-:-:S05]  /*21f0*/  HADD2.F32 R24, -RZ, R152.H0_H0 ;  /* 0x20000098ff187230 */ /* 0x001fca0000004100 */
[----:B------:R-:W-:-:S04]  /*2200*/  FMUL R25, R24, R155 ;  /* 0x0000009b18197220 */ /* 0x000fc80000400000 */
[----:B------:R-:W-:-:S05]  /*2210*/  FFMA R25, R26, R154, R25 ;  /* 0x0000009a1a197223 */ /* 0x000fca0000000019 */
[----:B------:R-:W-:-:S05]  /*2220*/  F2FP.F16.F32.PACK_AB R25, RZ, R25 ;  /* 0x00000019ff19723e */ /* 0x000fca00000000ff */
[----:B------:R2:W-:Y:S01]  /*2230*/  @P2 STG.E.U16 desc[UR36][R10.64], R25 ;  /* 0x000000190a002986 */ /* 0x0005e2000c101524 */
[----:B------:R-:W-:Y:S05]  /*2240*/  @!P0 BRA `(.L_x_33) ;  /* 0x0000000000048947 */ /* 0x000fea0003800000 */
[----:B------:R0:W5:Y:S02]  /*2250*/  LDG.E.LTC128B.U16 R152, desc[UR36][R8.64+0x2] ;  /* 0x0000022408987981 */ /* 0x000164000c1e1520 */
.L_x_33:
[----:B------:R-:W-:Y:S05]  /*2260*/  BSYNC B1 ;  /* 0x0000000000017941 */ /* 0x000fea0003800000 */
.L_x_32:
[----:B-----5:R-:W-:Y:S01]  /*2270*/  HADD2.F32 R12, -RZ, R152.H0_H0 ;  /* 0x20000098ff0c7230 */ /* 0x020fe20000004100 */
[----:B------:R-:W-:Y:S01]  /*2280*/  ISETP.GT.AND P1, PT, R3, 0x8, PT ;  /* 0x000000080300780c */ /* 0x000fe20003f24270 */
[----:B------:R-:W-:Y:S03]  /*2290*/  BSSY B1, `(.L_x_34) ;  /* 0x0000008000017945 */ /* 0x000fe60003800000 */
[----:B------:R-:W-:Y:S01]  /*22a0*/  FMUL R12, R12, R155 ;  /* 0x0000009b0c0c7220 */ /* 0x000fe20000400000 */
[----:B------:R-:W-:-:S03]  /*22b0*/  ISETP.GT.AND P2, PT, R0, RZ, P1 ;  /* 0x000000ff0000720c */ /* 0x000fc60000f44270 */
[----:B------:R-:W-:-:S05]  /*22c0*/  FFMA R12, R27, R154, R12 ;  /* 0x0000009a1b0c7223 */ /* 0x000fca000000000c */
[----:B------:R-:W-:-:S05]  /*22d0*/  F2FP.F16.F32.PACK_AB R12, RZ, R12 ;  /* 0x0000000cff0c723e */ /* 0x000fca00000000ff */
[----:B------:R3:W-:Y:S01]  /*22e0*/  @P0 STG.E.U16 desc[UR36][R10.64+0x2], R12 ;  /* 0x0000020c0a000986 */ /* 0x0007e2000c101524 */
[----:B------:R-:W-:Y:S05]  /*22f0*/  @!P2 BRA `(.L_x_35) ;  /* 0x000000000004a947 */ /* 0x000fea0003800000 */
[----:B------:R4:W5:Y:S02]  /*2300*/  LDG.E.LTC128B.U16 R152, desc[UR36][R6.64+0x10] ;  /* 0x0000102406987981 */ /* 0x000964000c1e1520 */
.L_x_35:
[----:B------:R-:W-:Y:S05]  /*2310*/  BSYNC B1 ;  /* 0x0000000000017941 */ /* 0x000fea0003800000 */
.L_x_34:
[----:B---3-5:R-:W-:Y:S01]  /*2320*/  HADD2.F32 R12, -RZ, R152.H0_H0 ;  /* 0x20000098ff0c7230 */ /* 0x028fe20000004100 */
        /* <DEDUP_REMOVED lines=9> */
.L_x_37:
[----:B------:R-:W-:Y:S05]  /*23c0*/  BSYNC B1 ;  /* 0x0000000000017941 */ /* 0x000fea0003800000 */
.L_x_36:
[----:B-----5:R-:W-:Y:S01]  /*23d0*/  HADD2.F32 R12, -RZ, R152.H0_H0 ;  /* 0x20000098ff0c7230 */ /* 0x020fe20000004100 */
[----:B------:R-:W-:Y:S01]  /*23e0*/  ISETP.GT.AND P1, PT, R0, 0x8, P1 ;  /* 0x000000080000780c */ /* 0x000fe20000f24270 */
[----:B------:R-:W-:Y:S03]  /*23f0*/  BSSY B1, `(.L_x_38) ;  /* 0x0000007000017945 */ /* 0x000fe60003800000 */
[----:B------:R-:W-:-:S04]  /*2400*/  FMUL R12, R12, R155 ;  /* 0x0000009b0c0c7220 */ /* 0x000fc80000400000 */
[----:B------:R-:W-:-:S05]  /*2410*/  FFMA R12, R29, R154, R12 ;  /* 0x0000009a1d0c7223 */ /* 0x000fca000000000c */
[----:B------:R-:W-:-:S05]  /*2420*/  F2FP.F16.F32.PACK_AB R12, RZ, R12 ;  /* 0x0000000cff0c723e */ /* 0x000fca00000000ff */
[----:B------:R0:W-:Y:S01]  /*2430*/  @P3 STG.E.U16 desc[UR36][R4.64+0x12], R12 ;  /* 0x0000120c04003986 */ /* 0x0001e2000c101524 */
[----:B------:R-:W-:Y:S05]  /*2440*/  @!P1 BRA `(.L_x_39) ;  /* 0x0000000000049947 */ /* 0x000fea0003800000 */
[----:B------:R0:W5:Y:S02]  /*2450*/  LDG.E.LTC128B.U16 R152, desc[UR36][R8.64+0x10] ;  /* 0x0000102408987981 */ /* 0x000164000c1e1520 */
.L_x_39:
[----:B------:R-:W-:Y:S05]  /*2460*/  BSYNC B1 ;  /* 0x0000000000017941 */ /* 0x000fea0003800000 */
.L_x_38:
[----:B0----5:R-:W-:Y:S01]  /*2470*/  HADD2.F32 R12, -RZ, R152.H0_H0 ;  /* 0x20000098ff0c7230 */ /* 0x021fe20000004100 */
[----:B------:R-:W-:Y:S01]  /*2480*/  ISETP.GT.AND P0, PT, R0, 0x8, P0 ;  /* 0x000000080000780c */ /* 0x000fe20000704270 */
[----:B------:R-:W-:Y:S03]  /*2490*/  BSSY B1, `(.L_x_40) ;  /* 0x0000007000017945 */ /* 0x000fe60003800000 */
[----:B---3--:R-:W-:-:S04]  /*24a0*/  FMUL R13, R12, R155 ;  /* 0x0000009b0c0d7220 */ /* 0x008fc80000400000 */
[----:B------:R-:W-:-:S05]  /*24b0*/  FFMA R13, R30, R154, R13 ;  /* 0x0000009a1e0d7223 */ /* 0x000fca000000000d */
[----:B------:R-:W-:-:S05]  /*24c0*/  F2FP.F16.F32.PACK_AB R13, RZ, R13 ;  /* 0x0000000dff0d723e */ /* 0x000fca00000000ff */
[----:B------:R0:W-:Y:S01]  /*24d0*/  @P1 STG.E.U16 desc[UR36][R10.64+0x10], R13 ;  /* 0x0000100d0a001986 */ /* 0x0001e2000c101524 */
[----:B------:R-:W-:Y:S05]  /*24e0*/  @!P0 BRA `(.L_x_41) ;  /* 0x0000000000048947 */ /* 0x000fea0003800000 */
[----:B------:R3:W5:Y:S02]  /*24f0*/  LDG.E.LTC128B.U16 R152, desc[UR36][R8.64+0x12] ;  /* 0x0000122408987981 */ /* 0x000764000c1e1520 */
.L_x_41:
[----:B------:R-:W-:Y:S05]  /*2500*/  BSYNC B1 ;  /* 0x0000000000017941 */ /* 0x000fea0003800000 */
.L_x_40:
        /* <DEDUP_REMOVED lines=10> */
.L_x_43:
[----:B------:R-:W-:Y:S05]  /*25b0*/  BSYNC B1 ;  /* 0x0000000000017941 */ /* 0x000fea0003800000 */
.L_x_42:
[----:B0----5:R-:W-:Y:S01]  /*25c0*/  HADD2.F32 R12, -RZ, R152.H0_H0 ;  /* 0x20000098ff0c7230 */ /* 0x021fe20000004100 */
        /* <DEDUP_REMOVED lines=9> */
.L_x_45:
[----:B------:R-:W-:Y:S05]  /*2660*/  BSYNC B1 ;  /* 0x0000000000017941 */ /* 0x000fea0003800000 */
.L_x_44:
        /* <DEDUP_REMOVED lines=9> */
.L_x_47:
[----:B------:R-:W-:Y:S05]  /*2700*/  BSYNC B1 ;  /* 0x0000000000017941 */ /* 0x000fea0003800000 */
.L_x_46:
[----:B0----5:R-:W-:Y:S01]  /*2710*/  HADD2.F32 R12, -RZ, R152.H0_H0 ;  /* 0x20000098ff0c7230 */ /* 0x021fe20000004100 */
        /* <DEDUP_REMOVED lines=8> */
.L_x_49:
[----:B------:R-:W-:Y:S05]  /*27a0*/  BSYNC B1 ;  /* 0x0000000000017941 */ /* 0x000fea0003800000 */
.L_x_48:
        /* <DEDUP_REMOVED lines=10> */
.L_x_51:
[----:B------:R-:W-:Y:S05]  /*2850*/  BSYNC B1 ;  /* 0x0000000000017941 */ /* 0x000fea0003800000 */
.L_x_50:
        /* <DEDUP_REMOVED lines=10> */
.L_x_53:
[----:B------:R-:W-:Y:S05]  /*2900*/  BSYNC B1 ;  /* 0x0000000000017941 */ /* 0x000fea0003800000 */
.L_x_52:
        /* <DEDUP_REMOVED lines=9> */
.L_x_55:
[----:B------:R-:W-:Y:S05]  /*29a0*/  BSYNC B1 ;  /* 0x0000000000017941 */ /* 0x000fea0003800000 */
.L_x_54:
        /* <DEDUP_REMOVED lines=9> */
.L_x_57:
[----:B------:R-:W-:Y:S05]  /*2a40*/  BSYNC B1 ;  /* 0x0000000000017941 */ /* 0x000fea0003800000 */
.L_x_56:
        /* <DEDUP_REMOVED lines=10> */
.L_x_59:
[----:B------:R-:W-:Y:S05]  /*2af0*/  BSYNC B1 ;  /* 0x0000000000017941 */ /* 0x000fea0003800000 */
.L_x_58:
        /* <DEDUP_REMOVED lines=10> */
.L_x_61:
[----:B------:R-:W-:Y:S05]  /*2ba0*/  BSYNC B1 ;  /* 0x0000000000017941 */ /* 0x000fea0003800000 */
.L_x_60:
        /* <DEDUP_REMOVED lines=9> */
.L_x_63:
[----:B------:R-:W-:Y:S05]  /*2c40*/  BSYNC B1 ;  /* 0x0000000000017941 */ /* 0x000fea0003800000 */
.L_x_62:
        /* <DEDUP_REMOVED lines=9> */
.L_x_65:
[----:B------:R-:W-:Y:S05]  /*2ce0*/  BSYNC B1 ;  /* 0x0000000000017941 */ /* 0x000fea0003800000 */
.L_x_64:
        /* <DEDUP_REMOVED lines=10> */
.L_x_67:
[----:B------:R-:W-:Y:S05]  /*2d90*/  BSYNC B1 ;  /* 0x0000000000017941 */ /* 0x000fea0003800000 */
.L_x_66:
        /* <DEDUP_REMOVED lines=10> */
.L_x_69:
[----:B------:R-:W-:Y:S05]  /*2e40*/  BSYNC B1 ;  /* 0x0000000000017941 */ /* 0x000fea0003800000 */
.L_x_68:
        /* <DEDUP_REMOVED lines=9> */
.L_x_71:
[----:B------:R-:W-:Y:S05]  /*2ee0*/  BSYNC B1 ;  /* 0x0000000000017941 */ /* 0x000fea0003800000 */
.L_x_70:
        /* <DEDUP_REMOVED lines=9> */
.L_x_73:
[----:B------:R-:W-:Y:S05]  /*2f80*/  BSYNC B1 ;  /* 0x0000000000017941 */ /* 0x000fea0003800000 */
.L_x_72:
        /* <DEDUP_REMOVED lines=10> */
.L_x_75:
[----:B------:R-:W-:Y:S05]  /*3030*/  BSYNC B1 ;  /* 0x0000000000017941 */ /* 0x000fea0003800000 */
.L_x_74:
        /* <DEDUP_REMOVED lines=10> */
.L_x_77:
[----:B------:R-:W-:Y:S05]  /*30e0*/  BSYNC B1 ;  /* 0x0000000000017941 */ /* 0x000fea0003800000 */
.L_x_76:
        /* <DEDUP_REMOVED lines=9> */
.L_x_79:
[----:B------:R-:W-:Y:S05]  /*3180*/  BSYNC B1 ;  /* 0x0000000000017941 */ /* 0x000fea0003800000 */
.L_x_78:
        /* <DEDUP_REMOVED lines=9> */
.L_x_81:
[----:B------:R-:W-:Y:S05]  /*3220*/  BSYNC B1 ;  /* 0x0000000000017941 */ /* 0x000fea0003800000 */
.L_x_80:
        /* <DEDUP_REMOVED lines=10> */
.L_x_83:
[----:B------:R-:W-:Y:S05]  /*32d0*/  BSYNC B1 ;  /* 0x0000000000017941 */ /* 0x000fea0003800000 */
.L_x_82:
        /* <DEDUP_REMOVED lines=10> */
.L_x_85:
[----:B------:R-:W-:Y:S05]  /*3380*/  BSYNC B1 ;  /* 0x0000000000017941 */ /* 0x000fea0003800000 */
.L_x_84:
        /* <DEDUP_REMOVED lines=9> */
.L_x_87:
[----:B------:R-:W-:Y:S05]  /*3420*/  BSYNC B1 ;  /* 0x0000000000017941 */ /* 0x000fea0003800000 */
.L_x_86:
        /* <DEDUP_REMOVED lines=9> */
.L_x_89:
[----:B------:R-:W-:Y:S05]  /*34c0*/  BSYNC B1 ;  /* 0x0000000000017941 */ /* 0x000fea0003800000 */
.L_x_88:
        /* <DEDUP_REMOVED lines=10> */
.L_x_91:
[----:B------:R-:W-:Y:S05]  /*3570*/  BSYNC B1 ;  /* 0x0000000000017941 */ /* 0x000fea0003800000 */
.L_x_90:
        /* <DEDUP_REMOVED lines=10> */
.L_x_93:
[----:B------:R-:W-:Y:S05]  /*3620*/  BSYNC B1 ;  /* 0x0000000000017941 */ /* 0x000fea0003800000 */
.L_x_92:
        /* <DEDUP_REMOVED lines=9> */
.L_x_95:
[----:B------:R-:W-:Y:S05]  /*36c0*/  BSYNC B1 ;  /* 0x0000000000017941 */ /* 0x000fea0003800000 */
.L_x_94:
        /* <DEDUP_REMOVED lines=9> */
.L_x_97:
[----:B------:R-:W-:Y:S05]  /*3760*/  BSYNC B1 ;  /* 0x0000000000017941 */ /* 0x000fea0003800000 */
.L_x_96:
        /* <DEDUP_REMOVED lines=10> */
.L_x_99:
[----:B------:R-:W-:Y:S05]  /*3810*/  BSYNC B1 ;  /* 0x0000000000017941 */ /* 0x000fea0003800000 */
.L_x_98:
        /* <DEDUP_REMOVED lines=10> */
.L_x_101:
[----:B------:R-:W-:Y:S05]  /*38c0*/  BSYNC B1 ;  /* 0x0000000000017941 */ /* 0x000fea0003800000 */
.L_x_100:
        /* <DEDUP_REMOVED lines=9> */
.L_x_103:
[----:B------:R-:W-:Y:S05]  /*3960*/  BSYNC B1 ;  /* 0x0000000000017941 */ /* 0x000fea0003800000 */
.L_x_102:
        /* <DEDUP_REMOVED lines=9> */
.L_x_105:
[----:B------:R-:W-:Y:S05]  /*3a00*/  BSYNC B1 ;  /* 0x0000000000017941 */ /* 0x000fea0003800000 */
.L_x_104:
        /* <DEDUP_REMOVED lines=10> */
.L_x_107:
[----:B------:R-:W-:Y:S05]  /*3ab0*/  BSYNC B1 ;  /* 0x0000000000017941 */ /* 0x000fea0003800000 */
.L_x_106:
        /* <DEDUP_REMOVED lines=10> */
.L_x_109:
[----:B------:R-:W-:Y:S05]  /*3b60*/  BSYNC B1 ;  /* 0x0000000000017941 */ /* 0x000fea0003800000 */
.L_x_108:
        /* <DEDUP_REMOVED lines=9> */
.L_x_111:
[----:B------:R-:W-:Y:S05]  /*3c00*/  BSYNC B1 ;  /* 0x0000000000017941 */ /* 0x000fea0003800000 */
.L_x_110:
        /* <DEDUP_REMOVED lines=9> */
.L_x_113:
[----:B------:R-:W-:Y:S05]  /*3ca0*/  BSYNC B1 ;  /* 0x0000000000017941 */ /* 0x000fea0003800000 */
.L_x_112:
        /* <DEDUP_REMOVED lines=10> */
.L_x_115:
[----:B------:R-:W-:Y:S05]  /*3d50*/  BSYNC B1 ;  /* 0x0000000000017941 */ /* 0x000fea0003800000 */
.L_x_114:
        /* <DEDUP_REMOVED lines=10> */
.L_x_117:
[----:B------:R-:W-:Y:S05]  /*3e00*/  BSYNC B1 ;  /* 0x0000000000017941 */ /* 0x000fea0003800000 */
.L_x_116:
        /* <DEDUP_REMOVED lines=9> */
.L_x_119:
[----:B------:R-:W-:Y:S05]  /*3ea0*/  BSYNC B1 ;  /* 0x0000000000017941 */ /* 0x000fea0003800000 */
.L_x_118:
        /* <DEDUP_REMOVED lines=9> */
.L_x_121:
[----:B------:R-:W-:Y:S05]  /*3f40*/  BSYNC B1 ;  /* 0x0000000000017941 */ /* 0x000fea0003800000 */
.L_x_120:
        /* <DEDUP_REMOVED lines=10> */
.L_x_123:
[----:B------:R-:W-:Y:S05]  /*3ff0*/  BSYNC B1 ;  /* 0x0000000000017941 */ /* 0x000fea0003800000 */
.L_x_122:
        /* <DEDUP_REMOVED lines=10> */
.L_x_125:
[----:B------:R-:W-:Y:S05]  /*40a0*/  BSYNC B1 ;  /* 0x0000000000017941 */ /* 0x000fea0003800000 */
.L_x_124:
        /* <DEDUP_REMOVED lines=9> */
.L_x_127:
[----:B------:R-:W-:Y:S05]  /*4140*/  BSYNC B1 ;  /* 0x0000000000017941 */ /* 0x000fea0003800000 */
.L_x_126:
        /* <DEDUP_REMOVED lines=9> */
.L_x_129:
[----:B------:R-:W-:Y:S05]  /*41e0*/  BSYNC B1 ;  /* 0x0000000000017941 */ /* 0x000fea0003800000 */
.L_x_128:
        /* <DEDUP_REMOVED lines=10> */
.L_x_131:
[----:B------:R-:W-:Y:S05]  /*4290*/  BSYNC B1 ;  /* 0x0000000000017941 */ /* 0x000fea0003800000 */
.L_x_130:
        /* <DEDUP_REMOVED lines=10> */
.L_x_133:
[----:B------:R-:W-:Y:S05]  /*4340*/  BSYNC B1 ;  /* 0x0000000000017941 */ /* 0x000fea0003800000 */
.L_x_132:
        /* <DEDUP_REMOVED lines=9> */
.L_x_135:
[----:B------:R-:W-:Y:S05]  /*43e0*/  BSYNC B1 ;  /* 0x0000000000017941 */ /* 0x000fea0003800000 */
.L_x_134:
        /* <DEDUP_REMOVED lines=9> */
.L_x_137:
[----:B------:R-:W-:Y:S05]  /*4480*/  BSYNC B1 ;  /* 0x0000000000017941 */ /* 0x000fea0003800000 */
.L_x_136:
        /* <DEDUP_REMOVED lines=10> */
.L_x_139:
[----:B------:R-:W-:Y:S05]  /*4530*/  BSYNC B1 ;  /* 0x0000000000017941 */ /* 0x000fea0003800000 */
.L_x_138:
        /* <DEDUP_REMOVED lines=10> */
.L_x_141:
[----:B------:R-:W-:Y:S05]  /*45e0*/  BSYNC B1 ;  /* 0x0000000000017941 */ /* 0x000fea0003800000 */
.L_x_140:
        /* <DEDUP_REMOVED lines=9> */
.L_x_143:
[----:B------:R-:W-:Y:S05]  /*4680*/  BSYNC B1 ;  /* 0x0000000000017941 */ /* 0x000fea0003800000 */
.L_x_142:
        /* <DEDUP_REMOVED lines=9> */
.L_x_145:
[----:B------:R-:W-:Y:S05]  /*4720*/  BSYNC B1 ;  /* 0x0000000000017941 */ /* 0x000fea0003800000 */
.L_x_144:
        /* <DEDUP_REMOVED lines=10> */
.L_x_147:
[----:B------:R-:W-:Y:S05]  /*47d0*/  BSYNC B1 ;  /* 0x0000000000017941 */ /* 0x000fea0003800000 */
.L_x_146:
        /* <DEDUP_REMOVED lines=10> */
.L_x_149:
[----:B------:R-:W-:Y:S05]  /*4880*/  BSYNC B1 ;  /* 0x0000000000017941 */ /* 0x000fea0003800000 */
.L_x_148:
        /* <DEDUP_REMOVED lines=9> */
.L_x_151:
[----:B------:R-:W-:Y:S05]  /*4920*/  BSYNC B1 ;  /* 0x0000000000017941 */ /* 0x000fea0003800000 */
.L_x_150:
        /* <DEDUP_REMOVED lines=9> */
.L_x_153:
[----:B------:R-:W-:Y:S05]  /*49c0*/  BSYNC B1 ;  /* 0x0000000000017941 */ /* 0x000fea0003800000 */
.L_x_152:
        /* <DEDUP_REMOVED lines=10> */
.L_x_155:
[----:B------:R-:W-:Y:S05]  /*4a70*/  BSYNC B1 ;  /* 0x0000000000017941 */ /* 0x000fea0003800000 */
.L_x_154:
        /* <DEDUP_REMOVED lines=10> */
.L_x_157:
[----:B------:R-:W-:Y:S05]  /*4b20*/  BSYNC B1 ;  /* 0x0000000000017941 */ /* 0x000fea0003800000 */
.L_x_156:
        /* <DEDUP_REMOVED lines=9> */
.L_x_159:
[----:B------:R-:W-:Y:S05]  /*4bc0*/  BSYNC B1 ;  /* 0x0000000000017941 */ /* 0x000fea0003800000 */
.L_x_158:
        /* <DEDUP_REMOVED lines=9> */
.L_x_161:
[----:B------:R-:W-:Y:S05]  /*4c60*/  BSYNC B1 ;  /* 0x0000000000017941 */ /* 0x000fea0003800000 */
.L_x_160:
        /* <DEDUP_REMOVED lines=10> */
.L_x_163:
[----:B------:R-:W-:Y:S05]  /*4d10*/  BSYNC B1 ;  /* 0x0000000000017941 */ /* 0x000fea0003800000 */
.L_x_162:
        /* <DEDUP_REMOVED lines=10> */
.L_x_165:
[----:B------:R-:W-:Y:S05]  /*4dc0*/  BSYNC B1 ;  /* 0x0000000000017941 */ /* 0x000fea0003800000 */
.L_x_164:
        /* <DEDUP_REMOVED lines=9> */
.L_x_167:
[----:B------:R-:W-:Y:S05]  /*4e60*/  BSYNC B1 ;  /* 0x0000000000017941 */ /* 0x000fea0003800000 */
.L_x_166:
        /* <DEDUP_REMOVED lines=9> */
.L_x_169:
[----:B------:R-:W-:Y:S05]  /*4f00*/  BSYNC B1 ;  /* 0x0000000000017941 */ /* 0x000fea0003800000 */
.L_x_168:
        /* <DEDUP_REMOVED lines=10> */
.L_x_171:
[----:B------:R-:W-:Y:S05]  /*4fb0*/  BSYNC B1 ;  /* 0x0000000000017941 */ /* 0x000fea0003800000 */
.L_x_170:
        /* <DEDUP_REMOVED lines=10> */
.L_x_173:
[----:B------:R-:W-:Y:S05]  /*5060*/  BSYNC B1 ;  /* 0x0000000000017941 */ /* 0x000fea0003800000 */
.L_x_172:
        /* <DEDUP_REMOVED lines=9> */
.L_x_175:
[----:B------:R-:W-:Y:S05]  /*5100*/  BSYNC B1 ;  /* 0x0000000000017941 */ /* 0x000fea0003800000 */
.L_x_174:
        /* <DEDUP_REMOVED lines=9> */
.L_x_177:
[----:B------:R-:W-:Y:S05]  /*51a0*/  BSYNC B1 ;  /* 0x0000000000017941 */ /* 0x000fea0003800000 */
.L_x_176:
        /* <DEDUP_REMOVED lines=10> */
.L_x_179:
[----:B------:R-:W-:Y:S05]  /*5250*/  BSYNC B1 ;  /* 0x0000000000017941 */ /* 0x000fea0003800000 */
.L_x_178:
        /* <DEDUP_REMOVED lines=10> */
.L_x_181:
[----:B------:R-:W-:Y:S05]  /*5300*/  BSYNC B1 ;  /* 0x0000000000017941 */ /* 0x000fea0003800000 */
.L_x_180:
        /* <DEDUP_REMOVED lines=9> */
.L_x_183:
[----:B------:R-:W-:Y:S05]  /*53a0*/  BSYNC B1 ;  /* 0x0000000000017941 */ /* 0x000fea0003800000 */
.L_x_182:
        /* <DEDUP_REMOVED lines=9> */
.L_x_185:
[----:B------:R-:W-:Y:S05]  /*5440*/  BSYNC B1 ;  /* 0x0000000000017941 */ /* 0x000fea0003800000 */
.L_x_184:
        /* <DEDUP_REMOVED lines=10> */
.L_x_187:
[----:B------:R-:W-:Y:S05]  /*54f0*/  BSYNC B1 ;  /* 0x0000000000017941 */ /* 0x000fea0003800000 */
.L_x_186:
        /* <DEDUP_REMOVED lines=10> */
.L_x_189:
[----:B------:R-:W-:Y:S05]  /*55a0*/  BSYNC B1 ;  /* 0x0000000000017941 */ /* 0x000fea0003800000 */
.L_x_188:
        /* <DEDUP_REMOVED lines=9> */
.L_x_191:
[----:B------:R-:W-:Y:S05]  /*5640*/  BSYNC B1 ;  /* 0x0000000000017941 */ /* 0x000fea0003800000 */
.L_x_190:
        /* <DEDUP_REMOVED lines=9> */
.L_x_193:
[----:B------:R-:W-:Y:S05]  /*56e0*/  BSYNC B1 ;  /* 0x0000000000017941 */ /* 0x000fea0003800000 */
.L_x_192:
        /* <DEDUP_REMOVED lines=10> */
.L_x_195:
[----:B------:R-:W-:Y:S05]  /*5790*/  BSYNC B1 ;  /* 0x0000000000017941 */ /* 0x000fea0003800000 */
.L_x_194:
        /* <DEDUP_REMOVED lines=10> */
.L_x_197:
[----:B------:R-:W-:Y:S05]  /*5840*/  BSYNC B1 ;  /* 0x0000000000017941 */ /* 0x000fea0003800000 */
.L_x_196:
        /* <DEDUP_REMOVED lines=9> */
.L_x_199:
[----:B------:R-:W-:Y:S05]  /*58e0*/  BSYNC B1 ;  /* 0x0000000000017941 */ /* 0x000fea0003800000 */
.L_x_198:
        /* <DEDUP_REMOVED lines=9> */
.L_x_201:
[----:B------:R-:W-:Y:S05]  /*5980*/  BSYNC B1 ;  /* 0x0000000000017941 */ /* 0x000fea0003800000 */
.L_x_200:
        /* <DEDUP_REMOVED lines=10> */
.L_x_203:
[----:B------:R-:W-:Y:S05]  /*5a30*/  BSYNC B1 ;  /* 0x0000000000017941 */ /* 0x000fea0003800000 */
.L_x_202:
        /* <DEDUP_REMOVED lines=10> */
.L_x_205:
[----:B------:R-:W-:Y:S05]  /*5ae0*/  BSYNC B1 ;  /* 0x0000000000017941 */ /* 0x000fea0003800000 */
.L_x_204:
        /* <DEDUP_REMOVED lines=9> */
.L_x_207:
[----:B------:R-:W-:Y:S05]  /*5b80*/  BSYNC B1 ;  /* 0x0000000000017941 */ /* 0x000fea0003800000 */
.L_x_206:
        /* <DEDUP_REMOVED lines=9> */
.L_x_209:
[----:B------:R-:W-:Y:S05]  /*5c20*/  BSYNC B1 ;  /* 0x0000000000017941 */ /* 0x000fea0003800000 */
.L_x_208:
        /* <DEDUP_REMOVED lines=10> */
.L_x_211:
[----:B------:R-:W-:Y:S05]  /*5cd0*/  BSYNC B1 ;  /* 0x0000000000017941 */ /* 0x000fea0003800000 */
.L_x_210:
        /* <DEDUP_REMOVED lines=10> */
.L_x_213:
[----:B------:R-:W-:Y:S05]  /*5d80*/  BSYNC B1 ;  /* 0x0000000000017941 */ /* 0x000fea0003800000 */
.L_x_212:
        /* <DEDUP_REMOVED lines=9> */
.L_x_215:
[----:B------:R-:W-:Y:S05]  /*5e20*/  BSYNC B1 ;  /* 0x0000000000017941 */ /* 0x000fea0003800000 */
.L_x_214:
        /* <DEDUP_REMOVED lines=9> */
.L_x_217:
[----:B------:R-:W-:Y:S05]  /*5ec0*/  BSYNC B1 ;  /* 0x0000000000017941 */ /* 0x000fea0003800000 */
.L_x_216:
        /* <DEDUP_REMOVED lines=10> */
.L_x_219:
[----:B------:R-:W-:Y:S05]  /*5f70*/  BSYNC B1 ;  /* 0x0000000000017941 */ /* 0x000fea0003800000 */
.L_x_218:
        /* <DEDUP_REMOVED lines=10> */
.L_x_221:
[----:B------:R-:W-:Y:S05]  /*6020*/  BSYNC B1 ;  /* 0x0000000000017941 */ /* 0x000fea0003800000 */
.L_x_220:
        /* <DEDUP_REMOVED lines=9> */
.L_x_223:
[----:B------:R-:W-:Y:S05]  /*60c0*/  BSYNC B1 ;  /* 0x0000000000017941 */ /* 0x000fea0003800000 */
.L_x_222:
        /* <DEDUP_REMOVED lines=9> */
.L_x_225:
[----:B------:R-:W-:Y:S05]  /*6160*/  BSYNC B1 ;  /* 0x0000000000017941 */ /* 0x000fea0003800000 */
.L_x_224:
        /* <DEDUP_REMOVED lines=10> */
.L_x_227:
[----:B------:R-:W-:Y:S05]  /*6210*/  BSYNC B1 ;  /* 0x0000000000017941 */ /* 0x000fea0003800000 */
.L_x_226:
        /* <DEDUP_REMOVED lines=10> */
.L_x_229:
[----:B------:R-:W-:Y:S05]  /*62c0*/  BSYNC B1 ;  /* 0x0000000000017941 */ /* 0x000fea0003800000 */
.L_x_228:
        /* <DEDUP_REMOVED lines=9> */
.L_x_231:
[----:B------:R-:W-:Y:S05]  /*6360*/  BSYNC B1 ;  /* 0x0000000000017941 */ /* 0x000fea0003800000 */
.L_x_230:
        /* <DEDUP_REMOVED lines=9> */
.L_x_233:
[----:B------:R-:W-:Y:S05]  /*6400*/  BSYNC B1 ;  /* 0x0000000000017941 */ /* 0x000fea0003800000 */
.L_x_232:
        /* <DEDUP_REMOVED lines=10> */
.L_x_235:
[----:B------:R-:W-:Y:S05]  /*64b0*/  BSYNC B1 ;  /* 0x0000000000017941 */ /* 0x000fea0003800000 */
.L_x_234:
        /* <DEDUP_REMOVED lines=10> */
.L_x_237:
[----:B------:R-:W-:Y:S05]  /*6560*/  BSYNC B1 ;  /* 0x0000000000017941 */ /* 0x000fea0003800000 */
.L_x_236:
        /* <DEDUP_REMOVED lines=9> */
.L_x_239:
[----:B------:R-:W-:Y:S05]  /*6600*/  BSYNC B1 ;  /* 0x0000000000017941 */ /* 0x000fea0003800000 */
.L_x_238:
        /* <DEDUP_REMOVED lines=9> */
.L_x_241:
[----:B------:R-:W-:Y:S05]  /*66a0*/  BSYNC B1 ;  /* 0x0000000000017941 */ /* 0x000fea0003800000 */
.L_x_240:
        /* <DEDUP_REMOVED lines=10> */
.L_x_243:
[----:B------:R-:W-:Y:S05]  /*6750*/  BSYNC B1 ;  /* 0x0000000000017941 */ /* 0x000fea0003800000 */
.L_x_242:
        /* <DEDUP_REMOVED lines=10> */
.L_x_245:
[----:B------:R-:W-:Y:S05]  /*6800*/  BSYNC B1 ;  /* 0x0000000000017941 */ /* 0x000fea0003800000 */
.L_x_244:
        /* <DEDUP_REMOVED lines=9> */
.L_x_247:
[----:B------:R-:W-:Y:S05]  /*68a0*/  BSYNC B1 ;  /* 0x0000000000017941 */ /* 0x000fea0003800000 */
.L_x_246:
        /* <DEDUP_REMOVED lines=9> */
.L_x_249:
[----:B------:R-:W-:Y:S05]  /*6940*/  BSYNC B1 ;  /* 0x0000000000017941 */ /* 0x000fea0003800000 */
.L_x_248:
        /* <DEDUP_REMOVED lines=10> */
.L_x_251:
[----:B------:R-:W-:Y:S05]  /*69f0*/  BSYNC B1 ;  /* 0x0000000000017941 */ /* 0x000fea0003800000 */
.L_x_250:
        /* <DEDUP_REMOVED lines=10> */
.L_x_253:
[----:B------:R-:W-:Y:S05]  /*6aa0*/  BSYNC B1 ;  /* 0x0000000000017941 */ /* 0x000fea0003800000 */
.L_x_252:
        /* <DEDUP_REMOVED lines=9> */
.L_x_255:
[----:B------:R-:W-:Y:S05]  /*6b40*/  BSYNC B1 ;  /* 0x0000000000017941 */ /* 0x000fea0003800000 */
.L_x_254:
        /* <DEDUP_REMOVED lines=9> */
.L_x_257:
[----:B------:R-:W-:Y:S05]  /*6be0*/  BSYNC B1 ;  /* 0x0000000000017941 */ /* 0x000fea0003800000 */
.L_x_256:
        /* <DEDUP_REMOVED lines=10> */
.L_x_259:
[----:B------:R-:W-:Y:S05]  /*6c90*/  BSYNC B1 ;  /* 0x0000000000017941 */ /* 0x000fea0003800000 */
.L_x_258:
        /* <DEDUP_REMOVED lines=10> */
.L_x_261:
[----:B------:R-:W-:Y:S05]  /*6d40*/  BSYNC B1 ;  /* 0x0000000000017941 */ /* 0x000fea0003800000 */
.L_x_260:
        /* <DEDUP_REMOVED lines=9> */
.L_x_263:
[----:B------:R-:W-:Y:S05]  /*6de0*/  BSYNC B1 ;  /* 0x0000000000017941 */ /* 0x000fea0003800000 */
.L_x_262:
        /* <DEDUP_REMOVED lines=9> */
.L_x_265:
[----:B------:R-:W-:Y:S05]  /*6e80*/  BSYNC B1 ;  /* 0x0000000000017941 */ /* 0x000fea0003800000 */
.L_x_264:
        /* <DEDUP_REMOVED lines=10> */
.L_x_267:
[----:B------:R-:W-:Y:S05]  /*6f30*/  BSYNC B1 ;  /* 0x0000000000017941 */ /* 0x000fea0003800000 */
.L_x_266:
        /* <DEDUP_REMOVED lines=10> */
.L_x_269:
[----:B------:R-:W-:Y:S05]  /*6fe0*/  BSYNC B1 ;  /* 0x0000000000017941 */ /* 0x000fea0003800000 */
.L_x_268:
        /* <DEDUP_REMOVED lines=9> */
.L_x_271:
[----:B------:R-:W-:Y:S05]  /*7080*/  BSYNC B1 ;  /* 0x0000000000017941 */ /* 0x000fea0003800000 */
.L_x_270:
        /* <DEDUP_REMOVED lines=9> */
.L_x_273:
[----:B------:R-:W-:Y:S05]  /*7120*/  BSYNC B1 ;  /* 0x0000000000017941 */ /* 0x000fea0003800000 */
.L_x_272:
        /* <DEDUP_REMOVED lines=10> */
.L_x_275:
[----:B------:R-:W-:Y:S05]  /*71d0*/  BSYNC B1 ;  /* 0x0000000000017941 */ /* 0x000fea0003800000 */
.L_x_274:
        /* <DEDUP_REMOVED lines=10> */
.L_x_277:
[----:B------:R-:W-:Y:S05]  /*7280*/  BSYNC B1 ;  /* 0x0000000000017941 */ /* 0x000fea0003800000 */
.L_x_276:
[----:B01--45:R-:W-:Y:S01]  /*7290*/  HADD2.F32 R6, -RZ, R152.H0_H0 ;  /* 0x20000098ff067230 */ /* 0x033fe20000004100 */
        /* <DEDUP_REMOVED lines=8> */
.L_x_279:
[----:B------:R-:W-:Y:S05]  /*7320*/  BSYNC B1 ;  /* 0x0000000000017941 */ /* 0x000fea0003800000 */
.L_x_278:
[----:B0-2--5:R-:W-:Y:S01]  /*7330*/  HADD2.F32 R4, -RZ, R152.H0_H0 ;  /* 0x20000098ff047230 */ /* 0x025fe20000004100 */
[----:B------:R-:W-:Y:S01]  /*7340*/  ISETP.GT.AND P0, PT, R0, 0x8, P0 ;  /* 0x000000080000780c */ /* 0x000fe20000704270 */
[----:B------:R-:W-:Y:S01]  /*7350*/  @P1 IMAD.MOV.U32 R5, RZ, RZ, R11 ;  /* 0x000000ffff051224 */ /* 0x000fe200078e000b */
[----:B------:R-:W-:Y:S02]  /*7360*/  BSSY B1, `(.L_x_280) ;  /* 0x0000008000017945 */ /* 0x000fe40003800000 */
[----:B------:R-:W-:Y:S01]  /*7370*/  FMUL R3, R4, R155 ;  /* 0x0000009b04037220 */ /* 0x000fe20000400000 */
[----:B------:R-:W-:-:S03]  /*7380*/  @P1 IMAD.MOV.U32 R4, RZ, RZ, R10 ;  /* 0x000000ffff041224 */ /* 0x000fc600078e000a */
[----:B------:R-:W-:-:S05]  /*7390*/  FFMA R3, R150, R154, R3 ;  /* 0x0000009a96037223 */ /* 0x000fca0000000003 */
[----:B------:R-:W-:-:S05]  /*73a0*/  F2FP.F16.F32.PACK_AB R3, RZ, R3 ;  /* 0x00000003ff03723e */ /* 0x000fca00000000ff */
[----:B------:R0:W-:Y:S01]  /*73b0*/  @P1 STG.E.U16 desc[UR36][R4.64+0x1f0], R3 ;  /* 0x0001f00304001986 */ /* 0x0001e2000c101524 */
[----:B------:R-:W-:Y:S05]  /*73c0*/  @!P0 BRA `(.L_x_281) ;  /* 0x0000000000048947 */ /* 0x000fea0003800000 */
[----:B------:R2:W5:Y:S02]  /*73d0*/  LDG.E.LTC128B.U16 R152, desc[UR36][R8.64+0x1f2] ;  /* 0x0001f22408987981 */ /* 0x000564000c1e1520 */
.L_x_281:
[----:B------:R-:W-:Y:S05]  /*73e0*/  BSYNC B1 ;  /* 0x0000000000017941 */ /* 0x000fea0003800000 */
.L_x_280:
[----:B------:R-:W-:Y:S05]  /*73f0*/  @!P0 BRA `(.L_x_282) ;  /* 0x0000002400308947 */ /* 0x000fea0003800000 */
[----:B-----5:R-:W-:-:S05]  /*7400*/  HADD2.F32 R152, -RZ, R152.H0_H0 ;  /* 0x20000098ff987230 */ /* 0x020fca0000004100 */
[----:B------:R-:W-:-:S04]  /*7410*/  FMUL R152, R152, R155 ;  /* 0x0000009b98987220 */ /* 0x000fc80000400000 */
[----:B------:R-:W-:-:S05]  /*7420*/  FFMA R152, R151, R154, R152 ;  /* 0x0000009a97987223 */ /* 0x000fca0000000098 */
[----:B------:R-:W-:-:S05]  /*7430*/  F2FP.F16.F32.PACK_AB R152, RZ, R152 ;  /* 0x00000098ff98723e */ /* 0x000fca00000000ff */
[----:B------:R4:W-:Y:S01]  /*7440*/  STG.E.U16 desc[UR36][R10.64+0x1f2], R152 ;  /* 0x0001f2980a007986 */ /* 0x0009e2000c101524 */
[----:B------:R-:W-:Y:S05]  /*7450*/  BRA `(.L_x_282) ;  /* 0x0000002400187947 */ /* 0x000fea0003800000 */
.L_x_29:
[----:B------:R-:W-:Y:S01]  /*7460*/  ISETP.GT.AND P0, PT, R3, 0x1, PT ;  /* 0x000000010300780c */ /* 0x000fe20003f04270 */
[----:B------:R-:W-:Y:S01]  /*7470*/  ULDC.64 UR4, c[0x0][0x5c0] ;  /* 0x0001700000047ab9 */ /* 0x000fe20000000a00 */
[-C--:B------:R-:W-:Y:S01]  /*7480*/  FMUL R24, R24, R154.reuse ;  /* 0x0000009a18187220 */ /* 0x080fe20000400000 */
[-C--:B------:R-:W-:Y:S01]  /*7490*/  FMUL R25, R25, R154.reuse ;  /* 0x0000009a19197220 */ /* 0x080fe20000400000 */
[----:B------:R-:W-:Y:S01]  /*74a0*/  ISETP.GT.AND P3, PT, R0, RZ, P0 ;  /* 0x000000ff0000720c */ /* 0x000fe20000764270 */
[-C--:B------:R-:W-:Y:S01]  /*74b0*/  FMUL R26, R26, R154.reuse ;  /* 0x0000009a1a1a7220 */ /* 0x080fe20000400000 */
[----:B------:R-:W-:Y:S01]  /*74c0*/  LEA R4, P4, R160, UR4, 0x1 ;  /* 0x00000004a0047c11 */ /* 0x000fe2000f8808ff */
[----:B------:R-:W-:Y:S01]  /*74d0*/  FMUL R27, R27, R154 ;  /* 0x0000009a1b1b7220 */ /* 0x000fe20000400000 */
[----:B------:R-:W-:Y:S01]  /*74e0*/  F2FP.F16.F32.PACK_AB R24, RZ, R24 ;  /* 0x00000018ff18723e */ /* 0x000fe200000000ff */
[-C--:B------:R-:W-:Y:S01]  /*74f0*/  FMUL R28, R28, R154.reuse ;  /* 0x0000009a1c1c7220 */ /* 0x080fe20000400000 */
[----:B------:R-:W-:Y:S01]  /*7500*/  LEA.HI.X R5, R160, UR5, R169, 0x1, P4 ;  /* 0x00000005a0057c11 */ /* 0x000fe2000a0f0ca9 */
[-C--:B------:R-:W-:Y:S01]  /*7510*/  FMUL R29, R29, R154.reuse ;  /* 0x0000009a1d1d7220 */ /* 0x080fe20000400000 */
[----:B------:R-:W-:Y:S01]  /*7520*/  F2FP.F16.F32.PACK_AB R25, RZ, R25 ;  /* 0x00000019ff19723e */ /* 0x000fe200000000ff */
[-C--:B------:R-:W-:Y:S01]  /*7530*/  FMUL R30, R30, R154.reuse ;  /* 0x0000009a1e1e7220 */ /* 0x080fe20000400000 */
[----:B------:R-:W-:Y:S01]  /*7540*/  SHF.L.U64.HI R11, R10, 0x4, R11 ;  /* 0x000000040a0b7819 */ /* 0x000fe2000001020b */
[----:B------:R-:W-:Y:S01]  /*7550*/  @P1 STG.E.U16 desc[UR36][R4.64], R24 ;  /* 0x0000001804001986 */ /* 0x000fe2000c101524 */
[----:B------:R-:W-:Y:S01]  /*7560*/  ISETP.GT.AND P1, PT, R3, 0x8, PT ;  /* 0x000000080300780c */ /* 0x000fe20003f24270 */
[----:B------:R-:W-:Y:S01]  /*7570*/  FMUL R31, R31, R154 ;  /* 0x0000009a1f1f7220 */ /* 0x000fe20000400000 */
[----:B------:R-:W-:Y:S01]  /*7580*/  ISETP.GT.AND P4, PT, R0, 0x8, P0 ;  /* 0x000000080000780c */ /* 0x000fe20000784270 */
[----:B------:R-:W-:Y:S01]  /*7590*/  @P3 STG.E.U16 desc[UR36][R4.64+0x2], R25 ;  /* 0x0000021904003986 */ /* 0x000fe2000c101524 */
[----:B------:R-:W-:Y:S01]  /*75a0*/  LEA R6, P3, R10, R4, 0x4 ;  /* 0x000000040a067211 */ /* 0x000fe200078620ff */
[-C--:B------:R-:W-:Y:S01]  /*75b0*/  FMUL R32, R32, R154.reuse ;  /* 0x0000009a20207220 */ /* 0x080fe20000400000 */
[C---:B------:R-:W-:Y:S01]  /*75c0*/  ISETP.GT.AND P2, PT, R0.reuse, 0x8, P2 ;  /* 0x000000080000780c */ /* 0x040fe20001744270 */
[-C--:B------:R-:W-:Y:S01]  /*75d0*/  FMUL R33, R33, R154.reuse ;  /* 0x0000009a21217220 */ /* 0x080fe20000400000 */
[----:B------:R-:W-:Y:S01]  /*75e0*/  ISETP.GT.AND P0, PT, R3, 0x9, PT ;  /* 0x000000090300780c */ /* 0x000fe20003f04270 */
[----:B------:R-:W-:Y:S01]  /*75f0*/  IMAD.X R7, R11, 0x1, R5, P3 ;  /* 0x000000010b077824 */ /* 0x000fe200018e0605 */
[----:B------:R-:W-:Y:S01]  /*7600*/  ISETP.GT.AND P5, PT, R0, RZ, P1 ;  /* 0x000000ff0000720c */ /* 0x000fe20000fa4270 */
[-C--:B------:R-:W-:Y:S01]  /*7610*/  FMUL R34, R34, R154.reuse ;  /* 0x0000009a22227220 */ /* 0x080fe20000400000 */
[----:B------:R-:W-:Y:S01]  /*7620*/  ISETP.GT.AND P3, PT, R0, RZ, P0 ;  /* 0x000000ff0000720c */ /* 0x000fe20000764270 */
[----:B------:R-:W-:Y:S01]  /*7630*/  FMUL R35, R35, R154 ;  /* 0x0000009a23237220 */ /* 0x000fe20000400000 */
[----:B------:R-:W-:Y:S01]  /*7640*/  F2FP.F16.F32.PACK_AB R26, RZ, R26 ;  /* 0x0000001aff1a723e */ /* 0x000fe200000000ff */
[-C--:B------:R-:W-:Y:S01]  /*7650*/  FMUL R36, R36, R154.reuse ;  /* 0x0000009a24247220 */ /* 0x080fe20000400000 */
[----:B------:R-:W-:Y:S01]  /*7660*/  F2FP.F16.F32.PACK_AB R27, RZ, R27 ;  /* 0x0000001bff1b723e */ /* 0x000fe200000000ff */
[----:B------:R-:W-:Y:S01]  /*7670*/  FMUL R37, R37, R154 ;  /* 0x0000009a25257220 */ /* 0x000fe20000400000 */
[----:B------:R-:W-:Y:S01]  /*7680*/  F2FP.F16.F32.PACK_AB R28, RZ, R28 ;  /* 0x0000001cff1c723e */ /* 0x000fe200000000ff */
[----:B------:R-:W-:Y:S01]  /*7690*/  @P2 STG.E.U16 desc[UR36][R6.64], R26 ;  /* 0x0000001a06002986 */ /* 0x000fe2000c101524 */
[----:B------:R-:W-:Y:S01]  /*76a0*/  F2FP.F16.F32.PACK_AB R29, RZ, R29 ;  /* 0x0000001dff1d723e */ /* 0x000fe200000000ff */
[-C--:B------:R-:W-:Y:S01]  /*76b0*/  FMUL R38, R38, R154.reuse ;  /* 0x0000009a26267220 */ /* 0x080fe20000400000 */
[C---:B------:R-:W-:Y:S01]  /*76c0*/  ISETP.GT.AND P2, PT, R0.reuse, 0x8, P1 ;  /* 0x000000080000780c */ /* 0x040fe20000f44270 */
[----:B------:R-:W-:Y:S01]  /*76d0*/  @P4 STG.E.U16 desc[UR36][R6.64+0x2], R27 ;  /* 0x0000021b06004986 */ /* 0x000fe2000c101524 */
[----:B------:R-:W-:Y:S01]  /*76e0*/  ISETP.GT.AND P1, PT, R3, 0x10, PT ;  /* 0x000000100300780c */ /* 0x000fe20003f24270 */
[----:B------:R-:W-:Y:S01]  /*76f0*/  FMUL R39, R39, R154 ;  /* 0x0000009a27277220 */ /* 0x000fe20000400000 */
[----:B------:R-:W-:Y:S01]  /*7700*/  F2FP.F16.F32.PACK_AB R30, RZ, R30 ;  /* 0x0000001eff1e723e */ /* 0x000fe200000000ff */
[----:B------:R-:W-:Y:S01]  /*7710*/  @P5 STG.E.U16 desc[UR36][R4.64+0x10], R28 ;  /* 0x0000101c04005986 */ /* 0x000fe2000c101524 */
[----:B------:R-:W-:Y:S01]  /*7720*/  ISETP.GT.AND P4, PT, R0, RZ, P1 ;  /* 0x000000ff0000720c */ /* 0x000fe20000f84270 */
[-C--:B------:R-:W-:Y:S01]  /*7730*/  FMUL R40, R40, R154.reuse ;  /* 0x0000009a28287220 */ /* 0x080fe20000400000 */
[----:B------:R-:W-:Y:S01]  /*7740*/  F2FP.F16.F32.PACK_AB R31, RZ, R31 ;  /* 0x0000001fff1f723e */ /* 0x000fe200000000ff */
[----:B------:R-:W-:Y:S01]  /*7750*/  @P3 STG.E.U16 desc[UR36][R4.64+0x12], R29 ;  /* 0x0000121d04003986 */ /* 0x000fe2000c101524 */
[----:B------:R-:W-:Y:S01]  /*7760*/  ISETP.GT.AND P3, PT, R0, 0x8, P0 ;  /* 0x000000080000780c */ /* 0x000fe20000764270 */
[----:B------:R-:W-:Y:S01]  /*7770*/  FMUL R41, R41, R154 ;  /* 0x0000009a29297220 */ /* 0x000fe20000400000 */
[----:B------:R-:W-:Y:S01]  /*7780*/  ISETP.GT.AND P0, PT, R3, 0x11, PT ;  /* 0x000000110300780c */ /* 0x000fe20003f04270 */
[----:B------:R-:W-:Y:S01]  /*7790*/  @P2 STG.E.U16 desc[UR36][R6.64+0x10], R30 ;  /* 0x0000101e06002986 */ /* 0x000fe2000c101524 */
[----:B------:R-:W-:Y:S01]  /*77a0*/  F2FP.F16.F32.PACK_AB R32, RZ, R32 ;  /* 0x00000020ff20723e */ /* 0x000fe200000000ff */
[-C--:B------:R-:W-:Y:S01]  /*77b0*/  FMUL R42, R42, R154.reuse ;  /* 0x0000009a2a2a7220 */ /* 0x080fe20000400000 */
[C---:B------:R-:W-:Y:S01]  /*77c0*/  ISETP.GT.AND P5, PT, R0.reuse, RZ, P0 ;  /* 0x000000ff0000720c */ /* 0x040fe200007a4270 */
[-C--:B------:R-:W-:Y:S01]  /*77d0*/  FMUL R43, R43, R154.reuse ;  /* 0x0000009a2b2b7220 */ /* 0x080fe20000400000 */
[----:B------:R-:W-:Y:S01]  /*77e0*/  ISETP.GT.AND P2, PT, R0, 0x8, P1 ;  /* 0x000000080000780c */ /* 0x000fe20000f44270 */
[-C--:B------:R-:W-:Y:S01]  /*77f0*/  FMUL R44, R44, R154.reuse ;  /* 0x0000009a2c2c7220 */ /* 0x080fe20000400000 */
[----:B------:R-:W-:Y:S01]  /*7800*/  ISETP.GT.AND P1, PT, R3, 0x18, PT ;  /* 0x000000180300780c */ /* 0x000fe20003f24270 */
[-C--:B------:R-:W-:Y:S01]  /*7810*/  FMUL R45, R45, R154.reuse ;  /* 0x0000009a2d2d7220 */ /* 0x080fe20000400000 */
[----:B------:R-:W-:Y:S01]  /*7820*/  F2FP.F16.F32.PACK_AB R33, RZ, R33 ;  /* 0x00000021ff21723e */ /* 0x000fe200000000ff */
[----:B------:R-:W-:Y:S01]  /*7830*/  @P3 STG.E.U16 desc[UR36][R6.64+0x12], R31 ;  /* 0x0000121f06003986 */ /* 0x000fe2000c101524 */
[----:B------:R-:W-:Y:S01]  /*7840*/  ISETP.GT.AND P3, PT, R0, 0x8, P0 ;  /* 0x000000080000780c */ /* 0x000fe20000764270 */
[-C--:B------:R-:W-:Y:S01]  /*7850*/  FMUL R46, R46, R154.reuse ;  /* 0x0000009a2e2e7220 */ /* 0x080fe20000400000 */
[----:B------:R-:W-:Y:S01]  /*7860*/  ISETP.GT.AND P0, PT, R3, 0x19, PT ;  /* 0x000000190300780c */ /* 0x000fe20003f04270 */
[----:B------:R-:W-:Y:S01]  /*7870*/  @P4 STG.E.U16 desc[UR36][R4.64+0x20], R32 ;  /* 0x0000202004004986 */ /* 0x000fe2000c101524 */
[C---:B------:R-:W-:Y:S01]  /*7880*/  ISETP.GT.AND P4, PT, R0.reuse, RZ, P1 ;  /* 0x000000ff0000720c */ /* 0x040fe20000f84270 */
[----:B------:R-:W-:Y:S01]  /*7890*/  FMUL R47, R47, R154 ;  /* 0x0000009a2f2f7220 */ /* 0x000fe20000400000 */
[----:B------:R-:W-:Y:S01]  /*78a0*/  F2FP.F16.F32.PACK_AB R34, RZ, R34 ;  /* 0x00000022ff22723e */ /* 0x000fe200000000ff */
[----:B------:R-:W-:Y:S01]  /*78b0*/  @P5 STG.E.U16 desc[UR36][R4.64+0x22], R33 ;  /* 0x0000222104005986 */ /* 0x000fe2000c101524 */
[----:B------:R-:W-:Y:S01]  /*78c0*/  ISETP.GT.AND P5, PT, R0, RZ, P0 ;  /* 0x000000ff0000720c */ /* 0x000fe200007a4270 */
[----:B------:R-:W-:Y:S01]  /*78d0*/  FMUL R48, R48, R154 ;  /* 0x0000009a30307220 */ /* 0x000fe20000400000 */
[----:B------:R-:W-:Y:S01]  /*78e0*/  F2FP.F16.F32.PACK_AB R35, RZ, R35 ;  /* 0x00000023ff23723e */ /* 0x000fe200000000ff */
[----:B------:R-:W-:Y:S01]  /*78f0*/  @P2 STG.E.U16 desc[UR36][R6.64+0x20], R34 ;  /* 0x0000202206002986 */ /* 0x000fe2000c101524 */
[----:B------:R-:W-:Y:S01]  /*7900*/  F2FP.F16.F32.PACK_AB R36, RZ, R36 ;  /* 0x00000024ff24723e */ /* 0x000fe200000000ff */
[-C--:B------:R-:W-:Y:S01]  /*7910*/  FMUL R49, R49, R154.reuse ;  /* 0x0000009a31317220 */ /* 0x080fe20000400000 */
[----:B------:R-:W-:Y:S01]  /*7920*/  ISETP.GT.AND P2, PT, R0, 0x8, P1 ;  /* 0x000000080000780c */ /* 0x000fe20000f44270 */
[----:B------:R-:W-:Y:S01]  /*7930*/  @P3 STG.E.U16 desc[UR36][R6.64+0x22], R35 ;  /* 0x0000222306003986 */ /* 0x000fe2000c101524 */
[----:B------:R-:W-:Y:S01]  /*7940*/  ISETP.GT.AND P1, PT, R3, 0x20, PT ;  /* 0x000000200300780c */ /* 0x000fe20003f24270 */
[-C--:B------:R-:W-:Y:S01]  /*7950*/  FMUL R50, R50, R154.reuse ;  /* 0x0000009a32327220 */ /* 0x080fe20000400000 */
[----:B------:R-:W-:Y:S01]  /*7960*/  F2FP.F16.F32.PACK_AB R37, RZ, R37 ;  /* 0x00000025ff25723e */ /* 0x000fe200000000ff */
[----:B------:R-:W-:Y:S01]  /*7970*/  @P4 STG.E.U16 desc[UR36][R4.64+0x30], R36 ;  /* 0x0000302404004986 */ /* 0x000fe2000c101524 */
[C---:B------:R-:W-:Y:S01]  /*7980*/  ISETP.GT.AND P3, PT, R0.reuse, 0x8, P0 ;  /* 0x000000080000780c */ /* 0x040fe20000764270 */
[-C--:B------:R-:W-:Y:S01]  /*7990*/  FMUL R51, R51, R154.reuse ;  /* 0x0000009a33337220 */ /* 0x080fe20000400000 */
[----:B------:R-:W-:Y:S01]  /*79a0*/  ISETP.GT.AND P0, PT, R3, 0x21, PT ;  /* 0x000000210300780c */ /* 0x000fe20003f04270 */
[----:B------:R-:W-:Y:S01]  /*79b0*/  @P5 STG.E.U16 desc[UR36][R4.64+0x32], R37 ;  /* 0x0000322504005986 */ /* 0x000fe2000c101524 */
[----:B------:R-:W-:Y:S01]  /*79c0*/  ISETP.GT.AND P4, PT, R0, RZ, P1 ;  /* 0x000000ff0000720c */ /* 0x000fe20000f84270 */
[----:B------:R-:W-:Y:S01]  /*79d0*/  FMUL R52, R52, R154 ;  /* 0x0000009a34347220 */ /* 0x000fe20000400000 */
[----:B------:R-:W-:Y:S01]  /*79e0*/  F2FP.F16.F32.PACK_AB R38, RZ, R38 ;  /* 0x00000026ff26723e */ /* 0x000fe200000000ff */
[-C--:B------:R-:W-:Y:S01]  /*79f0*/  FMUL R53, R53, R154.reuse ;  /* 0x0000009a35357220 */ /* 0x080fe20000400000 */
        /* <DEDUP_REMOVED lines=325> */
[----:B------:R-:W-:Y:S01]  /*8e50*/  FMUL R151, R151, R154 ;  /* 0x0000009a97977220 */ /* 0x000fe20000400000 */
[----:B------:R-:W-:Y:S01]  /*8e60*/  ISETP.GT.AND P2, PT, R0, 0x8, P1 ;  /* 0x000000080000780c */ /* 0x000fe20000f44270 */
[----:B------:R-:W-:Y:S01]  /*8e70*/  @P3 STG.E.U16 desc[UR36][R6.64+0x132], R103 ;  /* 0x0001326706003986 */ /* 0x000fe2000c101524 */
[----:B------:R-:W-:-:S02]  /*8e80*/  ISETP.GT.AND P1, PT, R3, 0xa8, PT ;  /* 0x000000a80300780c */ /* 0x000fc40003f24270 */
[----:B------:R-:W-:Y:S01]  /*8e90*/  F2FP.F16.F32.PACK_AB R105, RZ, R105 ;  /* 0x00000069ff69723e */ /* 0x000fe200000000ff */
[----:B------:R-:W-:Y:S01]  /*8ea0*/  @P4 STG.E.U16 desc[UR36][R4.64+0x140], R104 ;  /* 0x0001406804004986 */ /* 0x000fe2000c101524 */
[C---:B------:R-:W-:Y:S02]  /*8eb0*/  ISETP.GT.AND P3, PT, R0.reuse, 0x8, P0 ;  /* 0x000000080000780c */ /* 0x040fe40000764270 */
[----:B------:R-:W-:Y:S01]  /*8ec0*/  ISETP.GT.AND P0, PT, R3, 0xa9, PT ;  /* 0x000000a90300780c */ /* 0x000fe20003f04270 */
[----:B------:R-:W-:Y:S01]  /*8ed0*/  @P5 STG.E.U16 desc[UR36][R4.64+0x142], R105 ;  /* 0x0001426904005986 */ /* 0x000fe2000c101524 */
[C---:B------:R-:W-:Y:S02]  /*8ee0*/  ISETP.GT.AND P4, PT, R0.reuse, RZ, P1 ;  /* 0x000000ff0000720c */ /* 0x040fe40000f84270 */
[----:B------:R-:W-:Y:S02]  /*8ef0*/  F2FP.F16.F32.PACK_AB R106, RZ, R106 ;  /* 0x0000006aff6a723e */ /* 0x000fe400000000ff */
[----:B------:R-:W-:-:S02]  /*8f00*/  ISETP.GT.AND P5, PT, R0, RZ, P0 ;  /* 0x000000ff0000720c */ /* 0x000fc400007a4270 */
[----:B------:R-:W-:Y:S01]  /*8f10*/  F2FP.F16.F32.PACK_AB R107, RZ, R107 ;  /* 0x0000006bff6b723e */ /* 0x000fe200000000ff */
[----:B------:R-:W-:Y:S01]  /*8f20*/  @P2 STG.E.U16 desc[UR36][R6.64+0x140], R106 ;  /* 0x0001406a06002986 */ /* 0x000fe2000c101524 */
[----:B------:R-:W-:Y:S02]  /*8f30*/  F2FP.F16.F32.PACK_AB R108, RZ, R108 ;  /* 0x0000006cff6c723e */ /* 0x000fe400000000ff */
[C---:B------:R-:W-:Y:S01]  /*8f40*/  ISETP.GT.AND P2, PT, R0.reuse, 0x8, P1 ;  /* 0x000000080000780c */ /* 0x040fe20000f44270 */
[----:B------:R-:W-:Y:S01]  /*8f50*/  @P3 STG.E.U16 desc[UR36][R6.64+0x142], R107 ;  /* 0x0001426b06003986 */ /* 0x000fe2000c101524 */
[----:B------:R-:W-:Y:S02]  /*8f60*/  ISETP.GT.AND P1, PT, R3, 0xb0, PT ;  /* 0x000000b00300780c */ /* 0x000fe40003f24270 */
[----:B------:R-:W-:Y:S01]  /*8f70*/  F2FP.F16.F32.PACK_AB R109, RZ, R109 ;  /* 0x0000006dff6d723e */ /* 0x000fe200000000ff */
[----:B------:R-:W-:Y:S01]  /*8f80*/  @P4 STG.E.U16 desc[UR36][R4.64+0x150], R108 ;  /* 0x0001506c04004986 */ /* 0x000fe2000c101524 */
[----:B------:R-:W-:-:S02]  /*8f90*/  ISETP.GT.AND P3, PT, R0, 0x8, P0 ;  /* 0x000000080000780c */ /* 0x000fc40000764270 */
[----:B------:R-:W-:Y:S01]  /*8fa0*/  ISETP.GT.AND P0, PT, R3, 0xb1, PT ;  /* 0x000000b10300780c */ /* 0x000fe20003f04270 */
[----:B------:R-:W-:Y:S01]  /*8fb0*/  @P5 STG.E.U16 desc[UR36][R4.64+0x152], R109 ;  /* 0x0001526d04005986 */ /* 0x000fe2000c101524 */
[C---:B------:R-:W-:Y:S02]  /*8fc0*/  ISETP.GT.AND P4, PT, R0.reuse, RZ, P1 ;  /* 0x000000ff0000720c */ /* 0x040fe40000f84270 */
[----:B------:R-:W-:Y:S02]  /*8fd0*/  F2FP.F16.F32.PACK_AB R110, RZ, R110 ;  /* 0x0000006eff6e723e */ /* 0x000fe400000000ff */
[----:B------:R-:W-:Y:S02]  /*8fe0*/  ISETP.GT.AND P5, PT, R0, RZ, P0 ;  /* 0x000000ff0000720c */ /* 0x000fe400007a4270 */
[----:B------:R-:W-:Y:S01]  /*8ff0*/  F2FP.F16.F32.PACK_AB R111, RZ, R111 ;  /* 0x0000006fff6f723e */ /* 0x000fe200000000ff */
[----:B------:R-:W-:Y:S01]  /*9000*/  @P2 STG.E.U16 desc[UR36][R6.64+0x150], R110 ;  /* 0x0001506e06002986 */ /* 0x000fe2000c101524 */
[----:B------:R-:W-:-:S02]  /*9010*/  F2FP.F16.F32.PACK_AB R112, RZ, R112 ;  /* 0x00000070ff70723e */ /* 0x000fc400000000ff */
[C---:B------:R-:W-:Y:S01]  /*9020*/  ISETP.GT.AND P2, PT, R0.reuse, 0x8, P1 ;  /* 0x000000080000780c */ /* 0x040fe20000f44270 */
[----:B------:R-:W-:Y:S01]  /*9030*/  @P3 STG.E.U16 desc[UR36][R6.64+0x152], R111 ;  /* 0x0001526f06003986 */ /* 0x000fe2000c101524 */
[C---:B------:R-:W-:Y:S02]  /*9040*/  ISETP.GT.AND P1, PT, R3.reuse, 0xb8, PT ;  /* 0x000000b80300780c */ /* 0x040fe40003f24270 */
[----:B------:R-:W-:Y:S01]  /*9050*/  F2FP.F16.F32.PACK_AB R113, RZ, R113 ;  /* 0x00000071ff71723e */ /* 0x000fe200000000ff */
[----:B------:R-:W-:Y:S01]  /*9060*/  @P4 STG.E.U16 desc[UR36][R4.64+0x160], R112 ;  /* 0x0001607004004986 */ /* 0x000fe2000c101524 */
[C---:B------:R-:W-:Y:S02]  /*9070*/  ISETP.GT.AND P3, PT, R0.reuse, 0x8, P0 ;  /* 0x000000080000780c */ /* 0x040fe40000764270 */
[----:B------:R-:W-:Y:S01]  /*9080*/  ISETP.GT.AND P0, PT, R3, 0xb9, PT ;  /* 0x000000b90300780c */ /* 0x000fe20003f04270 */
[----:B------:R-:W-:Y:S01]  /*9090*/  @P5 STG.E.U16 desc[UR36][R4.64+0x162], R113 ;  /* 0x0001627104005986 */ /* 0x000fe2000c101524 */
[----:B------:R-:W-:-:S02]  /*90a0*/  ISETP.GT.AND P4, PT, R0, RZ, P1 ;  /* 0x000000ff0000720c */ /* 0x000fc40000f84270 */
[----:B------:R-:W-:Y:S02]  /*90b0*/  F2FP.F16.F32.PACK_AB R114, RZ, R114 ;  /* 0x00000072ff72723e */ /* 0x000fe400000000ff */
[C---:B------:R-:W-:Y:S02]  /*90c0*/  ISETP.GT.AND P5, PT, R0.reuse, RZ, P0 ;  /* 0x000000ff0000720c */ /* 0x040fe400007a4270 */
[----:B------:R-:W-:Y:S01]  /*90d0*/  F2FP.F16.F32.PACK_AB R115, RZ, R115 ;  /* 0x00000073ff73723e */ /* 0x000fe200000000ff */
[----:B------:R-:W-:Y:S01]  /*90e0*/  @P2 STG.E.U16 desc[UR36][R6.64+0x160], R114 ;  /* 0x0001607206002986 */ /* 0x000fe2000c101524 */
[----:B------:R-:W-:Y:S02]  /*90f0*/  F2FP.F16.F32.PACK_AB R116, RZ, R116 ;  /* 0x00000074ff74723e */ /* 0x000fe400000000ff */
        /* <DEDUP_REMOVED lines=65> */
[----:B------:R-:W-:Y:S02]  /*9510*/  ISETP.GT.AND P5, PT, R0, RZ, P0 ;  /* 0x000000ff0000720c */ /* 0x000fe400007a4270 */
[----:B------:R-:W-:Y:S02]  /*9520*/  F2FP.F16.F32.PACK_AB R134, RZ, R134 ;  /* 0x00000086ff86723e */ /* 0x000fe400000000ff */
[----:B------:R-:W-:Y:S02]  /*9530*/  F2FP.F16.F32.PACK_AB R135, RZ, R135 ;  /* 0x00000087ff87723e */ /* 0x000fe400000000ff */
[----:B------:R-:W-:Y:S01]  /*9540*/  F2FP.F16.F32.PACK_AB R136, RZ, R136 ;  /* 0x00000088ff88723e */ /* 0x000fe200000000ff */
[----:B------:R-:W-:Y:S01]  /*9550*/  @P2 STG.E.U16 desc[UR36][R6.64+0x1b0], R134 ;  /* 0x0001b08606002986 */ /* 0x000fe2000c101524 */
[----:B------:R-:W-:-:S02]  /*9560*/  F2FP.F16.F32.PACK_AB R137, RZ, R137 ;  /* 0x00000089ff89723e */ /* 0x000fc400000000ff */
[C---:B------:R-:W-:Y:S01]  /*9570*/  ISETP.GT.AND P1, PT, R0.reuse, 0x8, P1 ;  /* 0x000000080000780c */ /* 0x040fe20000f24270 */
[----:B------:R-:W-:Y:S01]  /*9580*/  @P3 STG.E.U16 desc[UR36][R6.64+0x1b2], R135 ;  /* 0x0001b28706003986 */ /* 0x000fe2000c101524 */
[C---:B------:R-:W-:Y:S02]  /*9590*/  ISETP.GT.AND P2, PT, R0.reuse, 0x8, P0 ;  /* 0x000000080000780c */ /* 0x040fe40000744270 */
[C---:B------:R-:W-:Y:S01]  /*95a0*/  ISETP.GT.AND P0, PT, R3.reuse, 0xe9, PT ;  /* 0x000000e90300780c */ /* 0x040fe20003f04270 */
[----:B------:R-:W-:Y:S01]  /*95b0*/  @P4 STG.E.U16 desc[UR36][R4.64+0x1c0], R136 ;  /* 0x0001c08804004986 */ /* 0x000fe2000c101524 */
[----:B------:R-:W-:Y:S02]  /*95c0*/  ISETP.GT.AND P4, PT, R3, 0xe8, PT ;  /* 0x000000e80300780c */ /* 0x000fe40003f84270 */
[----:B------:R-:W-:Y:S01]  /*95d0*/  F2FP.F16.F32.PACK_AB R138, RZ, R138 ;  /* 0x0000008aff8a723e */ /* 0x000fe200000000ff */
[----:B------:R-:W-:Y:S01]  /*95e0*/  @P5 STG.E.U16 desc[UR36][R4.64+0x1c2], R137 ;  /* 0x0001c28904005986 */ /* 0x000fe2000c101524 */
[----:B------:R-:W-:-:S02]  /*95f0*/  ISETP.GT.AND P5, PT, R0, RZ, P4 ;  /* 0x000000ff0000720c */ /* 0x000fc400027a4270 */
[----:B------:R-:W-:Y:S01]  /*9600*/  F2FP.F16.F32.PACK_AB R139, RZ, R139 ;  /* 0x0000008bff8b723e */ /* 0x000fe200000000ff */
[----:B------:R-:W-:Y:S01]  /*9610*/  @P1 STG.E.U16 desc[UR36][R6.64+0x1c0], R138 ;  /* 0x0001c08a06001986 */ /* 0x000fe2000c101524 */
[----:B------:R-:W-:Y:S02]  /*9620*/  F2FP.F16.F32.PACK_AB R140, RZ, R140 ;  /* 0x0000008cff8c723e */ /* 0x000fe400000000ff */
[C---:B------:R-:W-:Y:S01]  /*9630*/  ISETP.GT.AND P3, PT, R0.reuse, RZ, P0 ;  /* 0x000000ff0000720c */ /* 0x040fe20000764270 */
[----:B------:R-:W-:Y:S01]  /*9640*/  @P2 STG.E.U16 desc[UR36][R6.64+0x1c2], R139 ;  /* 0x0001c28b06002986 */ /* 0x000fe2000c101524 */
[C---:B------:R-:W-:Y:S02]  /*9650*/  ISETP.GT.AND P4, PT, R0.reuse, 0x8, P4 ;  /* 0x000000080000780c */ /* 0x040fe40002784270 */
[----:B------:R-:W-:Y:S02]  /*9660*/  F2FP.F16.F32.PACK_AB R141, RZ, R141 ;  /* 0x0000008dff8d723e */ /* 0x000fe400000000ff */
[----:B------:R-:W-:Y:S01]  /*9670*/  F2FP.F16.F32.PACK_AB R142, RZ, R142 ;  /* 0x0000008eff8e723e */ /* 0x000fe200000000ff */
[----:B------:R-:W-:Y:S01]  /*9680*/  @P5 STG.E.U16 desc[UR36][R4.64+0x1d0], R140 ;  /* 0x0001d08c04005986 */ /* 0x000fe2000c101524 */
[----:B------:R-:W-:-:S02]  /*9690*/  ISETP.GT.AND P5, PT, R0, 0x8, P0 ;  /* 0x000000080000780c */ /* 0x000fc400007a4270 */
[----:B------:R-:W-:Y:S02]  /*96a0*/  F2FP.F16.F32.PACK_AB R143, RZ, R143 ;  /* 0x0000008fff8f723e */ /* 0x000fe400000000ff */
[C---:B------:R-:W-:Y:S01]  /*96b0*/  ISETP.GT.AND P0, PT, R3.reuse, 0xf1, PT ;  /* 0x000000f10300780c */ /* 0x040fe20003f04270 */
[----:B------:R-:W-:Y:S01]  /*96c0*/  @P3 STG.E.U16 desc[UR36][R4.64+0x1d2], R141 ;  /* 0x0001d28d04003986 */ /* 0x000fe2000c101524 */
[----:B------:R-:W-:Y:S02]  /*96d0*/  ISETP.GT.AND P3, PT, R3, 0xf0, PT ;  /* 0x000000f00300780c */ /* 0x000fe40003f64270 */
[----:B------:R-:W-:Y:S01]  /*96e0*/  F2FP.F16.F32.PACK_AB R144, RZ, R144 ;  /* 0x00000090ff90723e */ /* 0x000fe200000000ff */
[----:B------:R-:W-:Y:S01]  /*96f0*/  @P4 STG.E.U16 desc[UR36][R6.64+0x1d0], R142 ;  /* 0x0001d08e06004986 */ /* 0x000fe2000c101524 */
[C---:B------:R-:W-:Y:S02]  /*9700*/  ISETP.GT.AND P4, PT, R0.reuse, RZ, P3 ;  /* 0x000000ff0000720c */ /* 0x040fe40001f84270 */
[----:B------:R-:W-:Y:S01]  /*9710*/  F2FP.F16.F32.PACK_AB R145, RZ, R145 ;  /* 0x00000091ff91723e */ /* 0x000fe200000000ff */
[----:B------:R-:W-:Y:S01]  /*9720*/  @P5 STG.E.U16 desc[UR36][R6.64+0x1d2], R143 ;  /* 0x0001d28f06005986 */ /* 0x000fe2000c101524 */
[----:B------:R-:W-:-:S02]  /*9730*/  ISETP.GT.AND P5, PT, R0, RZ, P0 ;  /* 0x000000ff0000720c */ /* 0x000fc400007a4270 */
[C---:B------:R-:W-:Y:S02]  /*9740*/  ISETP.GT.AND P2, PT, R3.reuse, 0xf8, PT ;  /* 0x000000f80300780c */ /* 0x040fe40003f44270 */
[----:B------:R-:W-:Y:S02]  /*9750*/  ISETP.GT.AND P1, PT, R3, 0xf9, PT ;  /* 0x000000f90300780c */ /* 0x000fe40003f24270 */
[C---:B------:R-:W-:Y:S02]  /*9760*/  ISETP.GT.AND P3, PT, R0.reuse, 0x8, P3 ;  /* 0x000000080000780c */ /* 0x040fe40001f64270 */
[C---:B------:R-:W-:Y:S01]  /*9770*/  ISETP.GT.AND P0, PT, R0.reuse, 0x8, P0 ;  /* 0x000000080000780c */ /* 0x040fe20000704270 */
[----:B------:R-:W-:Y:S01]  /*9780*/  @P4 STG.E.U16 desc[UR36][R4.64+0x1e0], R144 ;  /* 0x0001e09004004986 */ /* 0x000fe2000c101524 */
[C---:B------:R-:W-:Y:S02]  /*9790*/  ISETP.GT.AND P4, PT, R0.reuse, RZ, P1 ;  /* 0x000000ff0000720c */ /* 0x040fe40000f84270 */
[----:B------:R-:W-:Y:S01]  /*97a0*/  F2FP.F16.F32.PACK_AB R146, RZ, R146 ;  /* 0x00000092ff92723e */ /* 0x000fe200000000ff */
[----:B------:R-:W-:Y:S01]  /*97b0*/  @P5 STG.E.U16 desc[UR36][R4.64+0x1e2], R145 ;  /* 0x0001e29104005986 */ /* 0x000fe2000c101524 */
[----:B------:R-:W-:-:S02]  /*97c0*/  ISETP.GT.AND P5, PT, R0, RZ, P2 ;  /* 0x000000ff0000720c */ /* 0x000fc400017a4270 */
[C---:B------:R-:W-:Y:S02]  /*97d0*/  ISETP.GT.AND P2, PT, R0.reuse, 0x8, P2 ;  /* 0x000000080000780c */ /* 0x040fe40001744270 */
[----:B------:R-:W-:Y:S01]  /*97e0*/  F2FP.F16.F32.PACK_AB R147, RZ, R147 ;  /* 0x00000093ff93723e */ /* 0x000fe200000000ff */
[----:B------:R-:W-:Y:S01]  /*97f0*/  @P3 STG.E.U16 desc[UR36][R6.64+0x1e0], R146 ;  /* 0x0001e09206003986 */ /* 0x000fe2000c101524 */
[----:B------:R-:W-:Y:S02]  /*9800*/  ISETP.GT.AND P1, PT, R0, 0x8, P1 ;  /* 0x000000080000780c */ /* 0x000fe40000f24270 */
[----:B------:R-:W-:Y:S01]  /*9810*/  F2FP.F16.F32.PACK_AB R148, RZ, R148 ;  /* 0x00000094ff94723e */ /* 0x000fe200000000ff */
[----:B------:R-:W-:Y:S01]  /*9820*/  @P0 STG.E.U16 desc[UR36][R6.64+0x1e2], R147 ;  /* 0x0001e29306000986 */ /* 0x000fe2000c101524 */
[----:B------:R-:W-:Y:S02]  /*9830*/  F2FP.F16.F32.PACK_AB R149, RZ, R149 ;  /* 0x00000095ff95723e */ /* 0x000fe400000000ff */
[----:B------:R-:W-:Y:S01]  /*9840*/  F2FP.F16.F32.PACK_AB R150, RZ, R150 ;  /* 0x00000096ff96723e */ /* 0x000fe200000000ff */
[----:B------:R-:W-:Y:S01]  /*9850*/  @P5 STG.E.U16 desc[UR36][R4.64+0x1f0], R148 ;  /* 0x0001f09404005986 */ /* 0x000fe2000c101524 */
[----:B------:R-:W-:-:S03]  /*9860*/  F2FP.F16.F32.PACK_AB R151, RZ, R151 ;  /* 0x00000097ff97723e */ /* 0x000fc600000000ff */
[----:B------:R0:W-:Y:S02]  /*9870*/  @P4 STG.E.U16 desc[UR36][R4.64+0x1f2], R149 ;  /* 0x0001f29504004986 */ /* 0x0001e4000c101524 */
[----:B0-----:R-:W-:Y:S02]  /*9880*/  @P2 IMAD.MOV.U32 R4, RZ, RZ, R6 ;  /* 0x000000ffff042224 */ /* 0x001fe400078e0006 */
[----:B------:R-:W-:-:S05]  /*9890*/  @P2 IMAD.MOV.U32 R5, RZ, RZ, R7 ;  /* 0x000000ffff052224 */ /* 0x000fca00078e0007 */
[----:B------:R0:W-:Y:S04]  /*98a0*/  @P2 STG.E.U16 desc[UR36][R4.64+0x1f0], R150 ;  /* 0x0001f09604002986 */ /* 0x0001e8000c101524 */
[----:B------:R0:W-:Y:S02]  /*98b0*/  @P1 STG.E.U16 desc[UR36][R6.64+0x1f2], R151 ;  /* 0x0001f29706001986 */ /* 0x0001e4000c101524 */
.L_x_282:
[----:B------:R-:W-:Y:S05]  /*98c0*/  BSYNC B0 ;  /* 0x0000000000007941 */ /* 0x000fea0003800000 */
.L_x_28:
[----:B------:R-:W-:Y:S01]  /*98d0*/  ULDC UR4, c[0x0][0xc] ;  /* 0x0000030000047ab9 */ /* 0x000fe20000000800 */
[----:B------:R-:W-:Y:S01]  /*98e0*/  ULDC UR5, c[0x0][0x10] ;  /* 0x0000040000057ab9 */ /* 0x000fe20000000800 */
[----:B0-----:R-:W0:Y:S01]  /*98f0*/  LDC R3, c[0x0][0x14] ;  /* 0x00000500ff037b82 */ /* 0x001e220000000800 */
[----:B------:R-:W-:Y:S01]  /*9900*/  UIMAD.WIDE.U32 UR4, UR4, UR5, URZ ;  /* 0x00000005040472a5 */ /* 0x000fe2000f8e003f */
[----:B------:R-:W-:Y:S01]  /*9910*/  PRMT R0, RZ, 0x7610, R0 ;  /* 0x00007610ff007816 */ /* 0x000fe20000000000 */
[----:B----45:R-:W-:Y:S02]  /*9920*/  IMAD.MOV.U32 R152, RZ, RZ, -0x1 ;  /* 0xffffffffff987424 */ /* 0x030fe400078e00ff */
[----:B------:R-:W-:Y:S02]  /*9930*/  IMAD.MOV.U32 R23, RZ, RZ, -0x1 ;  /* 0xffffffffff177424 */ /* 0x000fe400078e00ff */
[----:B0-----:R-:W-:-:S04]  /*9940*/  IMAD.WIDE.U32 R16, R3, UR4, R16 ;  /* 0x0000000403107c25 */ /* 0x001fc8000f8e0010 */
[----:B------:R-:W-:Y:S01]  /*9950*/  IMAD R3, R3, UR5, RZ ;  /* 0x0000000503037c24 */ /* 0x000fe2000f8e02ff */
[----:B------:R-:W-:Y:S02]  /*9960*/  ULDC.64 UR4, c[0x0][0x650] ;  /* 0x0001940000047ab9 */ /* 0x000fe40000000a00 */
[----:B------:R-:W-:Y:S01]  /*9970*/  ISETP.GE.U32.AND P0, PT, R16, UR4, PT ;  /* 0x0000000410007c0c */ /* 0x000fe2000bf06070 */
[----:B------:R-:W-:-:S05]  /*9980*/  IMAD.IADD R17, R17, 0x1, R3 ;  /* 0x0000000111117824 */ /* 0x000fca00078e0203 */
[----:B------:R-:W-:-:S13]  /*9990*/  ISETP.GE.U32.AND.EX P0, PT, R17, UR5, PT, P0 ;  /* 0x0000000511007c0c */ /* 0x000fda000bf06100 */
[----:B------:R-:W-:Y:S05]  /*99a0*/  @P0 BRA `(.L_x_283) ;  /* 0x0000000400640947 */ /* 0x000fea0003800000 */
[----:B------:R-:W0:Y:S01]  /*99b0*/  S2R R12, SR_CTAID.X ;  /* 0x00000000000c7919 */ /* 0x000e220000002500 */
[----:B------:R-:W4:Y:S01]  /*99c0*/  LDC.64 R10, c[0x0][0x628] ;  /* 0x00018a00ff0a7b82 */ /* 0x000f220000000a00 */
[----:B------:R-:W-:Y:S01]  /*99d0*/  ULDC UR4, c[0x0][0x150] ;  /* 0x0000540000047ab9 */ /* 0x000fe20000000800 */
[----:B-123--:R-:W-:Y:S01]  /*99e0*/  IMAD.MOV.U32 R8, RZ, RZ, R16 ;  /* 0x000000ffff087224 */ /* 0x00efe200078e0010 */
[----:B------:R-:W1:Y:S01]  /*99f0*/  S2R R24, SR_CTAID.Y ;  /* 0x0000000000187919 */ /* 0x000e620000002600 */
[----:B------:R-:W-:-:S04]  /*9a00*/  IMAD.MOV.U32 R9, RZ, RZ, R17 ;  /* 0x000000ffff097224 */ /* 0x000fc800078e0011 */
[----:B------:R-:W2:Y:S08]  /*9a10*/  LDC R21, c[0x0][0x144] ;  /* 0x00005100ff157b82 */ /* 0x000eb00000000800 */
[----:B------:R-:W3:Y:S08]  /*9a20*/  LDC R0, c[0x0][0x630] ;  /* 0x00018c00ff007b82 */ /* 0x000ef00000000800 */
[----:B------:R-:W1:Y:S01]  /*9a30*/  LDC.64 R14, c[0x0][0x620] ;  /* 0x00018800ff0e7b82 */ /* 0x000e620000000a00 */
[----:B----4-:R-:W-:-:S04]  /*9a40*/  ISETP.NE.U32.AND P0, PT, R10, RZ, PT ;  /* 0x000000ff0a00720c */ /* 0x010fc80003f05070 */
[----:B------:R-:W-:Y:S02]  /*9a50*/  ISETP.NE.AND.EX P0, PT, R11, RZ, PT, P0 ;  /* 0x000000ff0b00720c */ /* 0x000fe40003f05300 */
[----:B0-----:R-:W-:-:S05]  /*9a60*/  I2FP.F32.U32 R3, R12 ;  /* 0x0000000c00037245 */ /* 0x001fca0000201000 */
[----:B------:R-:W-:-:S04]  /*9a70*/  FMUL R3, R3, UR4 ;  /* 0x0000000403037c20 */ /* 0x000fc80008400000 */
[----:B------:R0:W4:Y:S02]  /*9a80*/  F2I.U32.TRUNC.NTZ R20, R3 ;  /* 0x0000000300147305 */ /* 0x000124000020f000 */
[----:B--23--:R-:W-:Y:S05]  /*9a90*/  @!P0 BRA `(.L_x_284) ;  /* 0x0000000000288947 */ /* 0x00cfea0003800000 */
[----:B0-----:R-:W0:Y:S02]  /*9aa0*/  LDC R3, c[0x0][0x634] ;  /* 0x00018d00ff037b82 */ /* 0x001e240000000800 */
        /* <DEDUP_REMOVED lines=9> */
.L_x_284:
[----:B------:R-:W2:Y:S01]  /*9b40*/  LDC.64 R30, c[0x0][0x640] ;  /* 0x00019000ff1e7b82 */ /* 0x000ea20000000a00 */
[-CC-:B------:R-:W-:Y:S01]  /*9b50*/  SHF.R.U64 R23, R8, R0.reuse, R9.reuse ;  /* 0x0000000008177219 */ /* 0x180fe20000001209 */
[----:B----4-:R-:W-:Y:S01]  /*9b60*/  IMAD.MOV R20, RZ, RZ, -R20 ;  /* 0x000000ffff147224 */ /* 0x010fe200078e0a14 */
[----:B------:R-:W-:Y:S01]  /*9b70*/  SHF.R.U32.HI R0, RZ, R0, R9 ;  /* 0x00000000ff007219 */ /* 0x000fe20000011609 */
[----:B------:R-:W-:Y:S01]  /*9b80*/  ULDC UR4, c[0x0][0x154] ;  /* 0x0000550000047ab9 */ /* 0x000fe20000000800 */
[----:B0-----:R-:W-:Y:S01]  /*9b90*/  IADD3 R3, P0, RZ, -R23, RZ ;  /* 0x80000017ff037210 */ /* 0x001fe20007f1e0ff */
[----:B------:R-:W-:Y:S02]  /*9ba0*/  IMAD R26, R21, R20, R12 ;  /* 0x00000014151a7224 */ /* 0x000fe400078e020c */
[----:B------:R-:W0:Y:S01]  /*9bb0*/  LDC R6, c[0x0][0x618] ;  /* 0x00018600ff067b82 */ /* 0x000e220000000800 */
[----:B------:R-:W-:Y:S02]  /*9bc0*/  IMAD.MOV.U32 R7, RZ, RZ, 0x1 ;  /* 0x00000001ff077424 */ /* 0x000fe400078e00ff */
[----:B------:R-:W-:-:S04]  /*9bd0*/  IMAD.X R5, RZ, RZ, ~R0, P0 ;  /* 0x000000ffff057224 */ /* 0x000fc800000e0e00 */
[-C--:B-1----:R-:W-:Y:S01]  /*9be0*/  IMAD R0, R5, R14.reuse, RZ ;  /* 0x0000000e05007224 */ /* 0x082fe200078e02ff */
[----:B------:R-:W1:Y:S01]  /*9bf0*/  LDC R8, c[0x0][0x608] ;  /* 0x00018200ff087b82 */ /* 0x000e620000000800 */
[----:B------:R-:W-:-:S04]  /*9c00*/  IMAD.WIDE.U32 R4, R3, R14, R16 ;  /* 0x0000000e03047225 */ /* 0x000fc800078e0010 */
[----:B------:R-:W-:Y:S01]  /*9c10*/  IMAD R3, R3, R15, R0 ;  /* 0x0000000f03037224 */ /* 0x000fe200078e0200 */
[----:B------:R-:W-:Y:S02]  /*9c20*/  I2FP.F32.U32 R0, R24 ;  /* 0x0000001800007245 */ /* 0x000fe40000201000 */
[----:B------:R-:W3:Y:S01]  /*9c30*/  LDC R28, c[0x0][0x658] ;  /* 0x00019600ff1c7b82 */ /* 0x000ee20000000800 */
[----:B------:R-:W-:Y:S01]  /*9c40*/  IMAD.IADD R3, R5, 0x1, R3 ;  /* 0x0000000105037824 */ /* 0x000fe200078e0203 */
[----:B--2---:R-:W-:Y:S01]  /*9c50*/  ISETP.NE.U32.AND P0, PT, R30, RZ, PT ;  /* 0x000000ff1e00720c */ /* 0x004fe20003f05070 */
[----:B------:R-:W-:Y:S01]  /*9c60*/  FMUL R0, R0, UR4 ;  /* 0x0000000400007c20 */ /* 0x000fe20008400000 */
[----:B------:R-:W-:Y:S02]  /*9c70*/  IMAD.MOV.U32 R5, RZ, RZ, -0x1 ;  /* 0xffffffffff057424 */ /* 0x000fe400078e00ff */
[----:B------:R-:W-:Y:S01]  /*9c80*/  ISETP.NE.AND.EX P0, PT, R31, RZ, PT, P0 ;  /* 0x000000ff1f00720c */ /* 0x000fe20003f05300 */
[----:B------:R2:W4:Y:S01]  /*9c90*/  F2I.U32.TRUNC.NTZ R13, R0 ;  /* 0x00000000000d7305 */ /* 0x000522000020f000 */
[----:B------:R-:W2:Y:S01]  /*9ca0*/  LDC R15, c[0x0][0x148] ;  /* 0x00005200ff0f7b82 */ /* 0x000ea20000000800 */
[----:B0-----:R-:W-:-:S02]  /*9cb0*/  SHF.R.U64 R12, R4, R6, R3 ;  /* 0x00000006040c7219 */ /* 0x001fc40000001203 */
[----:B------:R-:W-:-:S05]  /*9cc0*/  SHF.R.U32.HI R3, RZ, R6, R3 ;  /* 0x00000006ff037219 */ /* 0x000fca0000011603 */
[----:B------:R-:W0:Y:S01]  /*9cd0*/  LDC R20, c[0x0][0x600] ;  /* 0x00018000ff147b82 */ /* 0x000e220000000800 */
[-CC-:B-1----:R-:W-:Y:S02]  /*9ce0*/  SHF.R.U64 R10, R12, R8.reuse, R3.reuse ;  /* 0x000000080c0a7219 */ /* 0x182fe40000001203 */
[----:B------:R-:W-:-:S05]  /*9cf0*/  SHF.R.U32.HI R3, RZ, R8, R3 ;  /* 0x00000008ff037219 */ /* 0x000fca0000011603 */
[----:B------:R-:W1:Y:S01]  /*9d00*/  LDC R21, c[0x0][0x648] ;  /* 0x00019200ff157b82 */ /* 0x000e620000000800 */
[-C--:B---3--:R-:W-:Y:S02]  /*9d10*/  SHF.L.U32 R4, R5, R28.reuse, RZ ;  /* 0x0000001c05047219 */ /* 0x088fe400000006ff */
[-CC-:B------:R-:W-:Y:S02]  /*9d20*/  SHF.R.U64 R14, R10, R28.reuse, R3.reuse ;  /* 0x0000001c0a0e7219 */ /* 0x180fe40000001203 */
[----:B------:R-:W-:Y:S02]  /*9d30*/  SHF.R.U32.HI R5, RZ, R28, R3 ;  /* 0x0000001cff057219 */ /* 0x000fe40000011603 */
[----:B------:R-:W-:Y:S01]  /*9d40*/  LOP3.LUT R153, RZ, R4, RZ, 0x33, !PT ;  /* 0x00000004ff997212 */ /* 0x000fe200078e33ff */
[----:B------:R-:W3:Y:S01]  /*9d50*/  LDC R25, c[0x0][0x638] ;  /* 0x00018e00ff197b82 */ /* 0x000ee20000000800 */
[----:B------:R-:W-:Y:S01]  /*9d60*/  SHF.L.U32 R28, R7, R28, RZ ;  /* 0x0000001c071c7219 */ /* 0x000fe200000006ff */
[----:B------:R-:W-:-:S06]  /*9d70*/  IMAD.MOV.U32 R4, RZ, RZ, R14 ;  /* 0x000000ffff047224 */ /* 0x000fcc00078e000e */
[----:B------:R-:W0:Y:S01]  /*9d80*/  LDC R27, c[0x0][0x610] ;  /* 0x00018400ff1b7b82 */ /* 0x000e220000000800 */
[----:B----4-:R-:W-:Y:S05]  /*9d90*/  @!P0 BRA `(.L_x_285) ;  /* 0x0000000000288947 */ /* 0x010fea0003800000 */
[----:B------:R-:W4:Y:S02]  /*9da0*/  LDC R3, c[0x0][0x64c] ;  /* 0x00019300ff037b82 */ /* 0x000f240000000800 */
[----:B----4-:R-:W-:-:S05]  /*9db0*/  IADD3 R3, P0, R14, R3, RZ ;  /* 0x000000030e037210 */ /* 0x010fca0007f1e0ff */
        /* <DEDUP_REMOVED lines=8> */
.L_x_285:
[----:B------:R-:W-:Y:S01]  /*9e40*/  ISETP.NE.AND P0, PT, R2, 0x1, PT ;  /* 0x000000010200780c */ /* 0x000fe20003f05270 */
[----:B------:R-:W-:Y:S01]  /*9e50*/  IMAD.MOV R13, RZ, RZ, -R13 ;  /* 0x000000ffff0d7224 */ /* 0x000fe200078e0a0d */
[----:B-12---:R-:W-:Y:S01]  /*9e60*/  SHF.R.U64 R0, R4, R21, R5 ;  /* 0x0000001504007219 */ /* 0x006fe20000001205 */
[----:B0-----:R-:W-:Y:S01]  /*9e70*/  VIADD R5, R20, 0xffffffff ;  /* 0xffffffff14057836 */ /* 0x001fe20000000000 */
[----:B------:R-:W-:-:S03]  /*9e80*/  LOP3.LUT R153, R10, R153, RZ, 0xc0, !PT ;  /* 0x000000990a997212 */ /* 0x000fc600078ec0ff */
[----:B------:R-:W-:Y:S01]  /*9e90*/  IMAD.MOV R3, RZ, RZ, -R0 ;  /* 0x000000ffff037224 */ /* 0x000fe200078e0a00 */
[----:B------:R-:W-:Y:S01]  /*9ea0*/  LOP3.LUT R5, R12, R5, RZ, 0xc0, !PT ;  /* 0x000000050c057212 */ /* 0x000fe200078ec0ff */
[----:B------:R-:W-:Y:S02]  /*9eb0*/  IMAD R153, R28, R0, R153 ;  /* 0x000000001c997224 */ /* 0x000fe400078e0299 */
[----:B---3--:R-:W-:Y:S02]  /*9ec0*/  IMAD R0, R3, R25, R14 ;  /* 0x0000001903007224 */ /* 0x008fe400078e020e */
[----:B------:R-:W-:Y:S02]  /*9ed0*/  @P0 IMAD R26, R15, R13, R24 ;  /* 0x0000000d0f1a0224 */ /* 0x000fe400078e0218 */
[----:B------:R-:W-:Y:S02]  /*9ee0*/  IMAD R4, R0, R20, R5 ;  /* 0x0000001400047224 */ /* 0x000fe400078e0205 */
[----:B------:R-:W-:-:S02]  /*9ef0*/  IMAD R153, R153, R27, R26 ;  /* 0x0000001b99997224 */ /* 0x000fc400078e021a */
[----:B------:R-:W-:-:S03]  /*9f00*/  IMAD.MOV.U32 R3, RZ, RZ, 0x1 ;  /* 0x00000001ff037424 */ /* 0x000fc600078e00ff */
[----:B------:R-:W-:Y:S02]  /*9f10*/  SEL R152, R4, R153, !P0 ;  /* 0x0000009904987207 */ /* 0x000fe40004000000 */
[----:B------:R-:W-:Y:S02]  /*9f20*/  PRMT R0, R3, 0x7610, R0 ;  /* 0x0000761003007816 */ /* 0x000fe40000000000 */
[----:B------:R-:W-:-:S07]  /*9f30*/  SEL R153, R153, R4, !P0 ;  /* 0x0000000499997207 */ /* 0x000fce0004000000 */
.L_x_283:
[----:B------:R-:W-:-:S13]  /*9f40*/  LOP3.LUT P0, RZ, R0, 0xff, RZ, 0xc0, !PT ;  /* 0x000000ff00ff7812 */ /* 0x000fda000780c0ff */
[----:B------:R-:W-:Y:S05]  /*9f50*/  @P0 BRA `(.L_x_286) ;  /* 0xffffff6c00f40947 */ /* 0x000fea000383ffff */
[----:B------:R-:W-:Y:S05]  /*9f60*/  EXIT ;  /* 0x000000000000794d */ /* 0x000fea0003800000 */
.L_x_3:
[----:B0-----:R-:W-:Y:S01]  /*9f70*/  ULDC.64 UR4, c[0x0][0x650] ;  /* 0x0001940000047ab9 */ /* 0x001fe20000000a00 */
        /* <DEDUP_REMOVED lines=25> */
.L_x_288:
[--C-:B------:R-:W-:Y:S01]  /*a110*/  SHF.R.U64 R12, R10, R14, R11.reuse ;  /* 0x0000000e0a0c7219 */ /* 0x100fe2000000120b */
[----:B------:R-:W0:Y:S01]  /*a120*/  LDC R22, c[0x0][0x618] ;  /* 0x00018600ff167b82 */ /* 0x000e220000000800 */
[----:B------:R-:W-:Y:S01]  /*a130*/  I2FP.F32.U32 R6, R4 ;  /* 0x0000000400067245 */ /* 0x000fe20000201000 */
[----:B------:R-:W-:Y:S01]  /*a140*/  ULDC UR4, c[0x0][0x150] ;  /* 0x0000540000047ab9 */ /* 0x000fe20000000800 */
[----:B------:R-:W-:Y:S02]  /*a150*/  SHF.R.U32.HI R5, RZ, R14, R11 ;  /* 0x0000000eff057219 */ /* 0x000fe4000001160b */
[----:B------:R-:W-:Y:S01]  /*a160*/  IADD3 R9, P0, RZ, -R12, RZ ;  /* 0x8000000cff097210 */ /* 0x000fe20007f1e0ff */
[----:B------:R-:W-:Y:S01]  /*a170*/  FMUL R11, R6, UR4 ;  /* 0x00000004060b7c20 */ /* 0x000fe20008400000 */
[----:B------:R-:W-:Y:S01]  /*a180*/  ULDC UR4, c[0x0][0x154] ;  /* 0x0000550000047ab9 */ /* 0x000fe20000000800 */
[----:B------:R-:W1:Y:S02]  /*a190*/  LDC.64 R24, c[0x0][0x640] ;  /* 0x00019000ff187b82 */ /* 0x000e640000000a00 */
[----:B------:R-:W-:-:S02]  /*a1a0*/  IMAD.X R5, RZ, RZ, ~R5, P0 ;  /* 0x000000ffff057224 */ /* 0x000fc400000e0e05 */
[----:B------:R-:W2:Y:S01]  /*a1b0*/  F2I.U32.TRUNC.NTZ R11, R11 ;  /* 0x0000000b000b7305 */ /* 0x000ea2000020f000 */
[----:B------:R-:W-:-:S03]  /*a1c0*/  IMAD.WIDE.U32 R6, R9, R20, R16 ;  /* 0x0000001409067225 */ /* 0x000fc600078e0010 */
[----:B------:R-:W3:Y:S01]  /*a1d0*/  LDC R13, c[0x0][0x144] ;  /* 0x00005100ff0d7b82 */ /* 0x000ee20000000800 */
[----:B------:R-:W-:-:S04]  /*a1e0*/  IMAD R8, R5, R20, RZ ;  /* 0x0000001405087224 */ /* 0x000fc800078e02ff */
[----:B------:R-:W-:Y:S02]  /*a1f0*/  IMAD R5, R9, R21, R8 ;  /* 0x0000001509057224 */ /* 0x000fe400078e0208 */
[----:B------:R-:W-:Y:S01]  /*a200*/  IMAD.MOV.U32 R8, RZ, RZ, -0x1 ;  /* 0xffffffffff087424 */ /* 0x000fe200078e00ff */
[----:B------:R-:W4:Y:S01]  /*a210*/  LDC R14, c[0x0][0x608] ;  /* 0x00018200ff0e7b82 */ /* 0x000f220000000800 */
[----:B------:R-:W-:Y:S01]  /*a220*/  IMAD.IADD R5, R7, 0x1, R5 ;  /* 0x0000000107057824 */ /* 0x000fe200078e0205 */
[----:B------:R-:W-:-:S04]  /*a230*/  I2FP.F32.U32 R7, R3 ;  /* 0x0000000300077245 */ /* 0x000fc80000201000 */
[-C--:B0-----:R-:W-:Y:S01]  /*a240*/  SHF.R.U64 R10, R6, R22.reuse, R5 ;  /* 0x00000016060a7219 */ /* 0x081fe20000001205 */
[----:B--2---:R-:W-:Y:S01]  /*a250*/  IMAD.MOV R6, RZ, RZ, -R11 ;  /* 0x000000ffff067224 */ /* 0x004fe200078e0a0b */
[----:B------:R-:W0:Y:S01]  /*a260*/  LDC R9, c[0x0][0x658] ;  /* 0x00019600ff097b82 */ /* 0x000e220000000800 */
[----:B-1----:R-:W-:Y:S01]  /*a270*/  ISETP.NE.U32.AND P0, PT, R24, RZ, PT ;  /* 0x000000ff1800720c */ /* 0x002fe20003f05070 */
[----:B------:R-:W-:Y:S01]  /*a280*/  FMUL R7, R7, UR4 ;  /* 0x0000000407077c20 */ /* 0x000fe20008400000 */
[----:B------:R-:W-:Y:S02]  /*a290*/  SHF.R.U32.HI R5, RZ, R22, R5 ;  /* 0x00000016ff057219 */ /* 0x000fe40000011605 */
[----:B------:R-:W-:-:S03]  /*a2a0*/  ISETP.NE.AND.EX P0, PT, R25, RZ, PT, P0 ;  /* 0x000000ff1900720c */ /* 0x000fc60003f05300 */
[----:B------:R-:W1:Y:S01]  /*a2b0*/  LDC R20, c[0x0][0x148] ;  /* 0x00005200ff147b82 */ /* 0x000e620000000800 */
[----:B---3--:R-:W-:Y:S02]  /*a2c0*/  IMAD R23, R13, R6, R4 ;  /* 0x000000060d177224 */ /* 0x008fe400078e0204 */
[----:B------:R-:W-:-:S05]  /*a2d0*/  IMAD.MOV.U32 R6, RZ, RZ, 0x1 ;  /* 0x00000001ff067424 */ /* 0x000fca00078e00ff */
[----:B------:R-:W2:Y:S01]  /*a2e0*/  LDC R21, c[0x0][0x600] ;  /* 0x00018000ff157b82 */ /* 0x000ea20000000800 */
[-CC-:B----4-:R-:W-:Y:S02]  /*a2f0*/  SHF.R.U64 R13, R10, R14.reuse, R5.reuse ;  /* 0x0000000e0a0d7219 */ /* 0x190fe40000001205 */
[----:B------:R-:W-:Y:S02]  /*a300*/  SHF.R.U32.HI R4, RZ, R14, R5 ;  /* 0x0000000eff047219 */ /* 0x000fe40000011605 */
[----:B------:R3:W4:Y:S03]  /*a310*/  F2I.U32.TRUNC.NTZ R14, R7 ;  /* 0x00000007000e7305 */ /* 0x000726000020f000 */
[----:B------:R-:W1:Y:S01]  /*a320*/  LDC R26, c[0x0][0x648] ;  /* 0x00019200ff1a7b82 */ /* 0x000e620000000800 */
[-C--:B0-----:R-:W-:Y:S02]  /*a330*/  SHF.R.U64 R15, R13, R9.reuse, R4 ;  /* 0x000000090d0f7219 */ /* 0x081fe40000001204 */
[----:B------:R-:W-:-:S02]  /*a340*/  SHF.L.U32 R8, R8, R9, RZ ;  /* 0x0000000908087219 */ /* 0x000fc400000006ff */
[-C--:B------:R-:W-:Y:S01]  /*a350*/  SHF.R.U32.HI R5, RZ, R9.reuse, R4 ;  /* 0x00000009ff057219 */ /* 0x080fe20000011604 */
[----:B------:R-:W-:Y:S01]  /*a360*/  IMAD.MOV.U32 R4, RZ, RZ, R15 ;  /* 0x000000ffff047224 */ /* 0x000fe200078e000f */
[----:B------:R-:W-:Y:S01]  /*a370*/  SHF.L.U32 R22, R6, R9, RZ ;  /* 0x0000000906167219 */ /* 0x000fe200000006ff */
[----:B------:R-:W0:Y:S01]  /*a380*/  LDC R27, c[0x0][0x638] ;  /* 0x00018e00ff1b7b82 */ /* 0x000e220000000800 */
[----:B------:R-:W-:-:S07]  /*a390*/  LOP3.LUT R28, RZ, R8, RZ, 0x33, !PT ;  /* 0x00000008ff1c7212 */ /* 0x000fce00078e33ff */
        /* <DEDUP_REMOVED lines=12> */
.L_x_289:
[----:B------:R-:W-:Y:S01]  /*a460*/  ISETP.NE.AND P0, PT, R2, 0x1, PT ;  /* 0x000000010200780c */ /* 0x000fe20003f05270 */
[----:B--2---:R-:W-:Y:S01]  /*a470*/  VIADD R7, R21, 0xffffffff ;  /* 0xffffffff15077836 */ /* 0x004fe20000000000 */
[----:B-1----:R-:W-:Y:S01]  /*a480*/  SHF.R.U64 R5, R4, R26, R5 ;  /* 0x0000001a04057219 */ /* 0x002fe20000001205 */
[----:B------:R-:W-:Y:S01]  /*a490*/  IMAD.MOV R14, RZ, RZ, -R14 ;  /* 0x000000ffff0e7224 */ /* 0x000fe200078e0a0e */
[----:B------:R-:W-:Y:S01]  /*a4a0*/  LOP3.LUT R4, R13, R28, RZ, 0xc0, !PT ;  /* 0x0000001c0d047212 */ /* 0x000fe200078ec0ff */
[----:B------:R-:W-:Y:S01]  /*a4b0*/  IMAD.MOV.U32 R8, RZ, RZ, R12 ;  /* 0x000000ffff087224 */ /* 0x000fe200078e000c */
[----:B------:R-:W-:Y:S01]  /*a4c0*/  LOP3.LUT R10, R10, R7, RZ, 0xc0, !PT ;  /* 0x000000070a0a7212 */ /* 0x000fe200078ec0ff */
[----:B------:R-:W-:Y:S02]  /*a4d0*/  IMAD.MOV R6, RZ, RZ, -R5 ;  /* 0x000000ffff067224 */ /* 0x000fe400078e0a05 */
[----:B------:R-:W-:-:S04]  /*a4e0*/  IMAD R4, R22, R5, R4 ;  /* 0x0000000516047224 */ /* 0x000fc800078e0204 */
[----:B------:R-:W-:Y:S02]  /*a4f0*/  @P0 IMAD R23, R20, R14, R3 ;  /* 0x0000000e14170224 */ /* 0x000fe400078e0203 */
[----:B0-----:R-:W-:Y:S02]  /*a500*/  IMAD R3, R6, R27, R15 ;  /* 0x0000001b06037224 */ /* 0x001fe400078e020f */
[----:B------:R-:W-:Y:S02]  /*a510*/  IMAD R7, R4, R29, R23 ;  /* 0x0000001d04077224 */ /* 0x000fe400078e0217 */
[----:B------:R-:W-:Y:S02]  /*a520*/  IMAD R4, R3, R21, R10 ;  /* 0x0000001503047224 */ /* 0x000fe400078e020a */
[----:B------:R-:W-:-:S03]  /*a530*/  IMAD.MOV.U32 R6, RZ, RZ, 0x1 ;  /* 0x00000001ff067424 */ /* 0x000fc600078e00ff */
[----:B------:R-:W-:Y:S02]  /*a540*/  SEL R9, R4, R7, !P0 ;  /* 0x0000000704097207 */ /* 0x000fe40004000000 */
[----:B------:R-:W-:-:S07]  /*a550*/  SEL R7, R7, R4, !P0 ;  /* 0x0000000407077207 */ /* 0x000fce0004000000 */
.L_x_287:
[----:B------:R-:W-:-:S08]  /*a560*/  NOP ;  /* 0x0000000000007918 */ /* 0x000fd00000000000 */
[----:B------:R-:W0:-:S00]  /*a570*/  USETMAXREG.DEALLOC.CTAPOOL 0x28 ;  /* 0x00000028000079c8 */ /* 0x000e0000080e0500 */
[----:B0-----:R-:W-:-:S13]  /*a580*/  ISETP.NE.AND P0, PT, R0, RZ, PT ;  /* 0x000000ff0000720c */ /* 0x001fda0003f05270 */
[----:B------:R-:W-:Y:S05]  /*a590*/  @P0 EXIT ;  /* 0x000000000000094d */ /* 0x000fea0003800000 */
[----:B------:R-:W-:Y:S01]  /*a5a0*/  LOP3.LUT P0, RZ, R6, 0xff, RZ, 0xc0, !PT ;  /* 0x000000ff06ff7812 */ /* 0x000fe2000780c0ff */
[----:B------:R-:W-:Y:S02]  /*a5b0*/  IMAD.MOV.U32 R3, RZ, RZ, 0x1 ;  /* 0x00000001ff037424 */ /* 0x000fe400078e00ff */
[----:B------:R-:W-:-:S10]  /*a5c0*/  IMAD.MOV.U32 R0, RZ, RZ, RZ ;  /* 0x000000ffff007224 */ /* 0x000fd400078e00ff */
[----:B------:R-:W-:Y:S05]  /*a5d0*/  @!P0 BRA `(.L_x_290) ;  /* 0x0000000c00348947 */ /* 0x000fea0003800000 */
[----:B------:R-:W0:Y:S01]  /*a5e0*/  LDC R0, c[0x0][0x28c] ;  /* 0x0000a300ff007b82 */ /* 0x000e220000000800 */
[----:B------:R-:W-:Y:S01]  /*a5f0*/  ULDC UR5, c[0x0][0x600] ;  /* 0x0001800000057ab9 */ /* 0x000fe20000000800 */
[----:B------:R-:W-:Y:S01]  /*a600*/  ULDC UR4, c[0x0][0xc] ;  /* 0x0000030000047ab9 */ /* 0x000fe20000000800 */
[----:B------:R-:W-:Y:S01]  /*a610*/  UIADD3 UR16, UR5, -0x1, URZ ;  /* 0xffffffff05107890 */ /* 0x000fe2000fffe03f */
[C---:B------:R-:W-:Y:S01]  /*a620*/  LOP3.LUT P2, RZ, R18.reuse, 0x7f, RZ, 0xc0, !PT ;  /* 0x0000007f12ff7812 */ /* 0x040fe2000784c0ff */
[----:B------:R-:W-:Y:S01]  /*a630*/  ULDC UR6, c[0x0][0x658] ;  /* 0x0001960000067ab9 */ /* 0x000fe20000000800 */
[----:B------:R-:W-:Y:S01]  /*a640*/  ULDC UR5, c[0x0][0x10] ;  /* 0x0000040000057ab9 */ /* 0x000fe20000000800 */
[----:B------:R-:W-:Y:S01]  /*a650*/  UMOV UR7, 0xffffffff ;  /* 0xffffffff00077882 */ /* 0x000fe20000000000 */
[----:B------:R-:W-:Y:S01]  /*a660*/  UMOV UR8, 0x1 ;  /* 0x0000000100087882 */ /* 0x000fe20000000000 */
[----:B------:R-:W-:Y:S01]  /*a670*/  UIMAD.WIDE.U32 UR4, UR4, UR5, URZ ;  /* 0x00000005040472a5 */ /* 0x000fe2000f8e003f */
[----:B------:R-:W-:Y:S01]  /*a680*/  LOP3.LUT P0, RZ, R18, 0x1f, RZ, 0xc0, !PT ;  /* 0x0000001f12ff7812 */ /* 0x000fe2000780c0ff */
[----:B------:R-:W-:Y:S01]  /*a690*/  USHF.L.U32 UR7, UR7, UR6, URZ ;  /* 0x0000000607077299 */ /* 0x000fe2000800063f */
[----:B------:R-:W-:Y:S01]  /*a6a0*/  BSSY B0, `(.L_x_290) ;  /* 0x00000c0000007945 */ /* 0x000fe20003800000 */
[----:B------:R-:W-:Y:S01]  /*a6b0*/  USHF.L.U32 UR18, UR8, UR6, URZ ;  /* 0x0000000608127299 */ /* 0x000fe2000800063f */
[----:B------:R-:W-:Y:S01]  /*a6c0*/  IMAD.MOV.U32 R11, RZ, RZ, 0x1 ;  /* 0x00000001ff0b7424 */ /* 0x000fe200078e00ff */
[----:B------:R-:W-:Y:S01]  /*a6d0*/  LOP3.LUT R18, R19, 0x2, RZ, 0xfc, !PT ;  /* 0x0000000213127812 */ /* 0x000fe200078efcff */
[----:B------:R-:W-:Y:S01]  /*a6e0*/  ULDC UR6, c[0x0][0x14] ;  /* 0x0000050000067ab9 */ /* 0x000fe20000000800 */
[----:B------:R-:W-:Y:S01]  /*a6f0*/  PLOP3.LUT P0, PT, P0, P2, PT, 0x8a, 0x0 ;  /* 0x000000000000781c */ /* 0x000fe20000705172 */
[----:B------:R-:W-:-:S02]  /*a700*/  UIMAD.WIDE.U32 UR20, UR4, UR6, URZ ;  /* 0x00000006041472a5 */ /* 0x000fc4000f8e003f */
[----:B------:R-:W-:Y:S02]  /*a710*/  UIMAD UR13, UR5, UR6, URZ ;  /* 0x00000006050d72a4 */ /* 0x000fe4000f8e023f */
[----:B------:R-:W-:Y:S01]  /*a720*/  ULOP3.LUT UR17, URZ, UR7, URZ, 0x33, !UPT ;  /* 0x000000073f117292 */ /* 0x000fe2000f8e333f */
[----:B0-----:R-:W-:Y:S01]  /*a730*/  VIADD R0, R0, 0x3f ;  /* 0x0000003f00007836 */ /* 0x001fe20000000000 */
[----:B------:R-:W-:Y:S01]  /*a740*/  UIADD3 UR13, UR21, UR13, URZ ;  /* 0x0000000d150d7290 */ /* 0x000fe2000fffe03f */
[----:B------:R-:W-:-:S03]  /*a750*/  ULDC.64 UR22, c[0x0][0x198] ;  /* 0x0000660000167ab9 */ /* 0x000fc60000000a00 */
[----:B------:R-:W-:-:S04]  /*a760*/  SHF.R.S32.HI R3, RZ, 0x1f, R0 ;  /* 0x0000001fff037819 */ /* 0x000fc80000011400 */
[----:B------:R-:W-:Y:S01]  /*a770*/  LEA.HI R3, R3, R0, RZ, 0x6 ;  /* 0x0000000003037211 */ /* 0x000fe200078f30ff */
[----:B------:R-:W-:-:S03]  /*a780*/  IMAD.MOV.U32 R0, RZ, RZ, RZ ;  /* 0x000000ffff007224 */ /* 0x000fc600078e00ff */
[----:B------:R-:W-:Y:S01]  /*a790*/  SHF.R.S32.HI R13, RZ, 0x6, R3 ;  /* 0x00000006ff0d7819 */ /* 0x000fe20000011403 */
[----:B------:R-:W-:-:S04]  /*a7a0*/  IMAD.MOV.U32 R3, RZ, RZ, 0x1 ;  /* 0x00000001ff037424 */ /* 0x000fc800078e00ff */
[----:B------:R-:W-:-:S07]  /*a7b0*/  VIADD R10, R13, 0x1 ;  /* 0x000000010d0a7836 */ /* 0x000fce0000000000 */
.L_x_302:
[----:B------:R-:W-:-:S03]  /*a7c0*/  UMOV UR4, 0xffffffff ;  /* 0xffffffff00047882 */ /* 0x000fc60000000000 */
[----:B------:R-:W-:Y:S05]  /*a7d0*/  BRA.DIV UR4, `(.L_x_291) ;  /* 0x0000000e04a07947 */ /* 0x000fea000b800000 */
[----:B------:R-:W-:-:S13]  /*a7e0*/  ELECT P6, URZ, PT ;  /* 0x00000000003f782f */ /* 0x000fda00038c0000 */
.L_x_313:
[----:B------:R-:W0:Y:S01]  /*a7f0*/  LDC R4, c[0x0][0x28c] ;  /* 0x0000a300ff047b82 */ /* 0x000e220000000800 */
[----:B------:R-:W-:Y:S01]  /*a800*/  BSSY B1, `(.L_x_292) ;  /* 0x0000037000017945 */ /* 0x000fe20003800000 */
[----:B0-----:R-:W-:-:S13]  /*a810*/  ISETP.LT.OR P6, PT, R4, 0x1, !P6 ;  /* 0x000000010400780c */ /* 0x001fda00077c1670 */
[----:B------:R-:W-:Y:S05]  /*a820*/  @P6 BRA `(.L_x_293) ;  /* 0x0000000000d06947 */ /* 0x000fea0003800000 */
[----:B------:R-:W-:Y:S02]  /*a830*/  IMAD.SHL.U32 R14, R9, 0x100, RZ ;  /* 0x00000100090e7824 */ /* 0x000fe400078e00ff */
[----:B------:R-:W-:Y:S02]  /*a840*/  IMAD.SHL.U32 R15, R7, 0x80, RZ ;  /* 0x00000080070f7824 */ /* 0x000fe400078e00ff */
[----:B------:R-:W-:Y:S02]  /*a850*/  IMAD.MOV.U32 R20, RZ, RZ, RZ ;  /* 0x000000ffff147224 */ /* 0x000fe400078e00ff */
[----:B------:R-:W-:Y:S02]  /*a860*/  IMAD.MOV.U32 R4, RZ, RZ, R10 ;  /* 0x000000ffff047224 */ /* 0x000fe400078e000a */
[----:B------:R-:W-:Y:S02]  /*a870*/  IMAD.MOV.U32 R5, RZ, RZ, R3 ;  /* 0x000000ffff057224 */ /* 0x000fe400078e0003 */
[----:B------:R-:W-:-:S07]  /*a880*/  IMAD.MOV.U32 R6, RZ, RZ, R0 ;  /* 0x000000ffff067224 */ /* 0x000fce00078e0000 */
.L_x_297:
[----:B------:R-:W0:Y:S01]  /*a890*/  S2R R12, SR_CgaCtaId ;  /* 0x00000000000c7919 */ /* 0x000e220000008800 */
[----:B------:R-:W-:Y:S01]  /*a8a0*/  MOV R7, 0x400 ;  /* 0x0000040000077802 */ /* 0x000fe20000000f00 */
[----:B------:R-:W1:Y:S03]  /*a8b0*/  @!P2 LDC R9, c[0x0][0x500] ;  /* 0x00014000ff09ab82 */ /* 0x000e660000000800 */
[----:B0-----:R-:W-:Y:S02]  /*a8c0*/  LEA R21, R12, R7, 0x18 ;  /* 0x000000070c157211 */ /* 0x001fe400078ec0ff */
[----:B------:R-:W-:-:S03]  /*a8d0*/  SHF.L.U32 R7, R5, 0x1f, RZ ;  /* 0x0000001f05077819 */ /* 0x000fc600000006ff */
[----:B------:R-:W-:-:S04]  /*a8e0*/  IMAD R12, R6, 0x8, R21 ;  /* 0x00000008060c7824 */ /* 0x000fc800078e0215 */
[----:B------:R-:W0:Y:S02]  /*a8f0*/  SYNCS.PHASECHK.TRANS64.TRYWAIT P1, [R12+URZ+0x20], R7 ;  /* 0x000020070c0075a7 */ /* 0x000e24000802017f */
[----:B01----:R-:W-:Y:S05]  /*a900*/  @!P1 BRA `(.L_x_294) ;  /* 0x0000000c00749947 */ /* 0x003fea0003800000 */
.L_x_314:
[----:B0-----:R-:W-:Y:S01]  /*a910*/  PRMT R7, R18, 0x9910, RZ ;  /* 0x0000991012077816 */ /* 0x001fe200000000ff */
[----:B------:R0:W-:Y:S03]  /*a920*/  @!P2 SYNCS.ARRIVE.TRANS64 RZ, [R12+URZ], R9 ;  /* 0x000000090cffa9a7 */ /* 0x0001e6000800003f */
[----:B------:R-:W-:-:S13]  /*a930*/  ISETP.NE.AND P1, PT, R7, 0x2, PT ;  /* 0x000000020700780c */ /* 0x000fda0003f25270 */
[----:B0-----:R-:W-:Y:S05]  /*a940*/  @P1 BRA `(.L_x_295) ;  /* 0x0000000000041947 */ /* 0x001fea0003800000 */
[----:B------:R-:W-:Y:S01]  /*a950*/  BPT.TRAP 0x1 ;  /* 0x000000040000795c */ /* 0x000fe20000300000 */
.L_x_295:
[----:B------:R-:W-:Y:S05]  /*a960*/  @P0 BRA `(.L_x_296) ;  /* 0x0000000000040947 */ /* 0x000fea0003800000 */
[----:B------:R-:W-:Y:S01]  /*a970*/  BPT.TRAP 0x1 ;  /* 0x000000040000795c */ /* 0x000fe20000300000 */
.L_x_296:
[--C-:B------:R-:W-:Y:S01]  /*a980*/  IMAD R7, R6, 0x4000, R21.reuse ;  /* 0x0000400006077824 */ /* 0x100fe200078e0215 */
[----:B------:R-:W-:Y:S01]  /*a990*/  R2UR UR9, R12 ;  /* 0x000000000c0972ca */ /* 0x000fe200000e0000 */
[----:B------:R-:W-:Y:S01]  /*a9a0*/  IMAD R21, R6, 0x8000, R21 ;  /* 0x0000800006157824 */ /* 0x000fe200078e0215 */
[----:B------:R-:W-:Y:S01]  /*a9b0*/  UIADD3 UR4, UP0, UR22, 0xf0, URZ ;  /* 0x000000f016047890 */ /* 0x000fe2000ff1e03f */
[----:B------:R-:W-:Y:S01]  /*a9c0*/  VIADD R4, R4, 0xffffffff ;  /* 0xffffffff04047836 */ /* 0x000fe20000000000 */
[----:B------:R-:W-:Y:S01]  /*a9d0*/  R2UR UR5, R7 ;  /* 0x00000000070572ca */ /* 0x000fe200000e0000 */
[----:B------:R-:W-:Y:S01]  /*a9e0*/  UIADD3 UR24, UP1, UR22, 0x1f0, URZ ;  /* 0x000001f016187890 */ /* 0x000fe2000ff3e03f */
[----:B------:R-:W-:Y:S01]  /*a9f0*/  R2UR UR8, R21 ;  /* 0x00000000150872ca */ /* 0x000fe200000e0000 */
[----:B------:R-:W-:Y:S01]  /*aa00*/  VIADD R6, R6, 0x1 ;  /* 0x0000000106067836 */ /* 0x000fe20000000000 */
[----:B------:R-:W-:Y:S01]  /*aa10*/  R2UR UR11, R15 ;  /* 0x000000000f0b72ca */ /* 0x000fe200000e0000 */
[----:B------:R-:W-:Y:S01]  /*aa20*/  UIADD3.X UR25, URZ, UR23, URZ, UP1, !UPT ;  /* 0x000000173f197290 */ /* 0x000fe20008ffe43f */
[----:B------:R-:W-:Y:S01]  /*aa30*/  R2UR UR10, R20 ;  /* 0x00000000140a72ca */ /* 0x000fe200000e0000 */
[----:B------:R-:W-:Y:S01]  /*aa40*/  UMOV UR6, 0x0 ;  /* 0x0000000000067882 */ /* 0x000fe20000000000 */
[----:B------:R-:W-:Y:S01]  /*aa50*/  R2UR UR12, R8 ;  /* 0x00000000080c72ca */ /* 0x000fe200000e0000 */
[----:B------:R-:W-:Y:S01]  /*aa60*/  UMOV UR7, 0x10000000 ;  /* 0x1000000000077882 */ /* 0x000fe20000000000 */
[----:B------:R-:W-:Y:S01]  /*aa70*/  R2UR UR19, R14 ;  /* 0x000000000e1372ca */ /* 0x000fe200000e0000 */
[----:B------:R-:W-:Y:S01]  /*aa80*/  VIADD R20, R20, 0x40 ;  /* 0x0000004014147836 */ /* 0x000fe20000000000 */
[----:B------:R-:W-:Y:S01]  /*aa90*/  ISETP.GT.AND P3, PT, R4, 0x1, PT ;  /* 0x000000010400780c */ /* 0x000fe20003f64270 */
[----:B------:R-:W-:Y:S01]  /*aaa0*/  UIADD3 UR14, UR5, 0x100, URZ ;  /* 0x00000100050e7890 */ /* 0x000fe2000fffe03f */
[----:B------:R-:W-:Y:S01]  /*aab0*/  ISETP.NE.AND P1, PT, R6, 0x4, PT ;  /* 0x000000040600780c */ /* 0x000fe20003f25270 */
[----:B------:R-:W-:-:S02]  /*aac0*/  UIADD3.X UR5, URZ, UR23, URZ, UP0, !UPT ;  /* 0x000000173f057290 */ /* 0x000fc400087fe43f */
[----:B------:R-:W-:Y:S01]  /*aad0*/  UIADD3 UR15, UR8, 0x10100, URZ ;  /* 0x00010100080f7890 */ /* 0x000fe2000fffe03f */
[----:B------:R-:W-:Y:S02]  /*aae0*/  SEL R12, RZ, 0x1, P1 ;  /* 0x00000001ff0c7807 */ /* 0x000fe40000800000 */
[----:B------:R-:W-:Y:S01]  /*aaf0*/  UMOV UR8, UR14 ;  /* 0x0000000e00087c82 */ /* 0x000fe20008000000 */
[----:B------:R-:W-:Y:S02]  /*ab00*/  SEL R6, R6, RZ, P1 ;  /* 0x000000ff06067207 */ /* 0x000fe40000800000 */
[----:B------:R-:W-:Y:S01]  /*ab10*/  LOP3.LUT R5, R5, R12, RZ, 0x3c, !PT ;  /* 0x0000000c05057212 */ /* 0x000fe200078e3cff */
[----:B------:R0:W-:Y:S02]  /*ab20*/  UTMALDG.3D [UR8], [UR4], desc[UR6] ;  /* 0x00000608040075b4 */ /* 0x0001e40008011000 */
[----:B0-----:R-:W-:Y:S01]  /*ab30*/  UMOV UR8, UR15 ;  /* 0x0000000f00087c82 */ /* 0x001fe20008000000 */
[----:B------:R-:W-:-:S02]  /*ab40*/  UMOV UR11, UR19 ;  /* 0x00000013000b7c82 */ /* 0x000fc40008000000 */
[----:B------:R0:W-:Y:S02]  /*ab50*/  UTMALDG.3D [UR8], [UR24], desc[UR6] ;  /* 0x00000608180075b4 */ /* 0x0001e40008011000 */
[----:B0-----:R-:W-:Y:S05]  /*ab60*/  @P3 BRA `(.L_x_297) ;  /* 0xfffffffc00483947 */ /* 0x001fea000383ffff */
.L_x_293:
[----:B------:R-:W-:Y:S05]  /*ab70*/  BSYNC B1 ;  /* 0x0000000000017941 */ /* 0x000fea0003800000 */
.L_x_292:
[----:B------:R-:W-:Y:S01]  /*ab80*/  LOP3.LUT P3, RZ, R11, 0xff, RZ, 0xc0, !PT ;  /* 0x000000ff0bff7812 */ /* 0x000fe2000786c0ff */
[----:B------:R-:W-:Y:S01]  /*ab90*/  IMAD.IADD R0, R13, 0x1, R0 ;  /* 0x000000010d007824 */ /* 0x000fe200078e0200 */
[----:B------:R-:W-:Y:S01]  /*aba0*/  IADD3 R16, P4, R16, UR20, RZ ;  /* 0x0000001410107c10 */ /* 0x000fe2000ff9e0ff */
[----:B------:R-:W-:Y:S01]  /*abb0*/  ULDC.64 UR4, c[0x0][0x650] ;  /* 0x0001940000047ab9 */ /* 0x000fe20000000a00 */
[----:B------:R-:W-:Y:S01]  /*abc0*/  BSSY B1, `(.L_x_298) ;  /* 0x000006b000017945 */ /* 0x000fe20003800000 */
[----:B------:R-:W-:Y:S01]  /*abd0*/  IMAD.MOV.U32 R7, RZ, RZ, -0x1 ;  /* 0xffffffffff077424 */ /* 0x000fe200078e00ff */
[----:B------:R-:W-:Y:S01]  /*abe0*/  SHF.R.U32.HI R4, RZ, 0x2, R0 ;  /* 0x00000002ff047819 */ /* 0x000fe20000011600 */
[----:B------:R-:W-:Y:S01]  /*abf0*/  IMAD.MOV.U32 R9, RZ, RZ, -0x1 ;  /* 0xffffffffff097424 */ /* 0x000fe200078e00ff */
[----:B------:R-:W-:Y:S01]  /*ac00*/  ISETP.GT.U32.AND P1, PT, R0, 0x3, PT ;  /* 0x000000030000780c */ /* 0x000fe20003f24070 */
[----:B------:R-:W-:Y:S01]  /*ac10*/  IMAD.MOV.U32 R8, RZ, RZ, -0x1 ;  /* 0xffffffffff087424 */ /* 0x000fe200078e00ff */
[----:B------:R-:W-:-:S02]  /*ac20*/  LOP3.LUT R4, R4, 0x1, RZ, 0xc0, !PT ;  /* 0x0000000104047812 */ /* 0x000fc400078ec0ff */
[----:B------:R-:W-:Y:S01]  /*ac30*/  ISETP.LT.U32.AND P1, PT, R13, 0x4, P1 ;  /* 0x000000040d00780c */ /* 0x000fe20000f21070 */
[----:B------:R-:W0:Y:S01]  /*ac40*/  @P3 S2R R6, SR_CgaCtaId ;  /* 0x0000000000063919 */ /* 0x000e220000008800 */
[----:B------:R-:W-:Y:S02]  /*ac50*/  @P3 MOV R5, 0x400 ;  /* 0x0000040000053802 */ /* 0x000fe40000000f00 */
[----:B------:R-:W-:Y:S02]  /*ac60*/  IADD3.X R17, R17, UR13, RZ, P4, !PT ;  /* 0x0000000d11117c10 */ /* 0x000fe4000a7fe4ff */
[----:B------:R-:W-:Y:S02]  /*ac70*/  ISETP.GE.U32.AND P4, PT, R16, UR4, PT ;  /* 0x0000000410007c0c */ /* 0x000fe4000bf86070 */
[----:B------:R-:W-:Y:S02]  /*ac80*/  LOP3.LUT R0, R0, 0x3, RZ, 0xc0, !PT ;  /* 0x0000000300007812 */ /* 0x000fe400078ec0ff */
[----:B------:R-:W-:-:S02]  /*ac90*/  PRMT R11, RZ, 0x7610, R11 ;  /* 0x00007610ff0b7816 */ /* 0x000fc4000000000b */
[----:B0-----:R-:W-:-:S04]  /*aca0*/  @P3 LEA R5, R6, R5, 0x18 ;  /* 0x0000000506053211 */ /* 0x001fc800078ec0ff */
[----:B------:R0:W-:Y:S01]  /*acb0*/  @P3 SYNCS.ARRIVE.TRANS64.A1T0 RZ, [R5+URZ+0x58], RZ ;  /* 0x000058ff05ff39a7 */ /* 0x0001e2000810003f */
[----:B------:R-:W-:Y:S02]  /*acc0*/  ISETP.NE.U32.AND P3, PT, R4, 0x1, PT ;  /* 0x000000010400780c */ /* 0x000fe40003f65070 */
[----:B------:R-:W-:Y:S02]  /*acd0*/  SEL R4, RZ, 0x1, !P1 ;  /* 0x00000001ff047807 */ /* 0x000fe40004800000 */
[----:B------:R-:W-:Y:S02]  /*ace0*/  ISETP.GE.U32.AND.EX P1, PT, R17, UR5, PT, P4 ;  /* 0x0000000511007c0c */ /* 0x000fe4000bf26140 */
[----:B------:R-:W-:-:S04]  /*acf0*/  ISETP.GT.U32.AND P3, PT, R13, 0x3, !P3 ;  /* 0x000000030d00780c */ /* 0x000fc80005f64070 */
[----:B0-----:R-:W-:-:S04]  /*ad00*/  SEL R5, RZ, 0x1, !P3 ;  /* 0x00000001ff057807 */ /* 0x001fc80005800000 */
[--C-:B------:R-:W-:Y:S02]  /*ad10*/  LOP3.LUT R3, R5, R3, R4.reuse, 0x96, !PT ;  /* 0x0000000305037212 */ /* 0x100fe400078e9604 */
[----:B------:R-:W-:Y:S01]  /*ad20*/  PRMT R4, RZ, 0x7610, R4 ;  /* 0x00007610ff047816 */ /* 0x000fe20000000004 */
[----:B------:R-:W-:Y:S06]  /*ad30*/  @P1 BRA `(.L_x_299) ;  /* 0x00000004004c1947 */ /* 0x000fec0003800000 */
[----:B------:R-:W-:Y:S01]  /*ad40*/  ULDC.64 UR4, c[0x0][0x628] ;  /* 0x00018a0000047ab9 */ /* 0x000fe20000000a00 */
[----:B------:R-:W0:Y:S01]  /*ad50*/  S2R R14, SR_CTAID.X ;  /* 0x00000000000e7919 */ /* 0x000e220000002500 */
[----:B------:R-:W-:Y:S01]  /*ad60*/  ISETP.NE.U32.AND P1, PT, RZ, UR4, PT ;  /* 0x00000004ff007c0c */ /* 0x000fe2000bf25070 */
[----:B------:R-:W-:Y:S01]  /*ad70*/  ULDC UR7, c[0x0][0x630] ;  /* 0x00018c0000077ab9 */ /* 0x000fe20000000800 */
[----:B------:R-:W-:Y:S01]  /*ad80*/  IMAD.MOV.U32 R4, RZ, RZ, R16 ;  /* 0x000000ffff047224 */ /* 0x000fe200078e0010 */
[----:B------:R-:W1:Y:S01]  /*ad90*/  S2R R12, SR_CTAID.Y ;  /* 0x00000000000c7919 */ /* 0x000e620000002600 */
[----:B------:R-:W-:Y:S01]  /*ada0*/  ISETP.NE.AND.EX P1, PT, RZ, UR5, PT, P1 ;  /* 0x00000005ff007c0c */ /* 0x000fe2000bf25310 */
[----:B------:R-:W-:-:S12]  /*adb0*/  IMAD.MOV.U32 R5, RZ, RZ, R17 ;  /* 0x000000ffff057224 */ /* 0x000fd800078e0011 */
[----:B------:R-:W-:Y:S05]  /*adc0*/  @!P1 BRA `(.L_x_300) ;  /* 0x0000000000289947 */ /* 0x000fea0003800000 */
[----:B------:R-:W-:Y:S02]  /*add0*/  ULDC UR6, c[0x0][0x634] ;  /* 0x00018d0000067ab9 */ /* 0x000fe40000000800 */
[----:B------:R-:W-:-:S05]  /*ade0*/  IADD3 R9, P1, R16, UR6, RZ ;  /* 0x0000000610097c10 */ /* 0x000fca000ff3e0ff */
[----:B------:R-:W-:-:S04]  /*adf0*/  IMAD.X R15, RZ, RZ, R17, P1 ;  /* 0x000000ffff0f7224 */ /* 0x000fc800008e0611 */
[----:B------:R-:W-:-:S04]  /*ae00*/  IMAD.WIDE.U32 R6, R15, UR4, RZ ;  /* 0x000000040f067c25 */ /* 0x000fc8000f8e00ff */
[----:B------:R-:W-:-:S04]  /*ae10*/  IMAD.WIDE.U32 R6, P1, R9, UR5, R6 ;  /* 0x0000000509067c25 */ /* 0x000fc8000f820006 */
[----:B------:R-:W-:-:S04]  /*ae20*/  IMAD.WIDE.U32 R8, R9, UR4, RZ ;  /* 0x0000000409087c25 */ /* 0x000fc8000f8e00ff */
[----:B------:R-:W-:Y:S01]  /*ae30*/  IMAD.X R5, RZ, RZ, RZ, P1 ;  /* 0x000000ffff057224 */ /* 0x000fe200008e06ff */
[----:B------:R-:W-:Y:S01]  /*ae40*/  IADD3 RZ, P1, R9, R6, RZ ;  /* 0x0000000609ff7210 */ /* 0x000fe20007f3e0ff */
[----:B------:R-:W-:-:S04]  /*ae50*/  IMAD.MOV.U32 R4, RZ, RZ, R7 ;  /* 0x000000ffff047224 */ /* 0x000fc800078e0007 */
[----:B------:R-:W-:-:S08]  /*ae60*/  IMAD.WIDE.U32.X R4, R15, UR5, R4, P1 ;  /* 0x000000050f047c25 */ /* 0x000fd000088e0404 */
.L_x_300:
[--C-:B------:R-:W-:Y:S01]  /*ae70*/  SHF.R.U64 R8, R4, UR7, R5.reuse ;  /* 0x0000000704087c19 */ /* 0x100fe20008001205 */
[----:B------:R-:W-:Y:S01]  /*ae80*/  ULDC.64 UR4, c[0x0][0x620] ;  /* 0x0001880000047ab9 */ /* 0x000fe20000000a00 */
[----:B------:R-:W-:Y:S01]  /*ae90*/  SHF.R.U32.HI R4, RZ, UR7, R5 ;  /* 0x00000007ff047c19 */ /* 0x000fe20008011605 */
[----:B------:R-:W2:Y:S01]  /*aea0*/  LDC R25, c[0x0][0x144] ;  /* 0x00005100ff197b82 */ /* 0x000ea20000000800 */
[----:B------:R-:W-:Y:S01]  /*aeb0*/  IADD3 R7, P1, RZ, -R8, RZ ;  /* 0x80000008ff077210 */ /* 0x000fe20007f3e0ff */
[----:B------:R-:W-:Y:S01]  /*aec0*/  ULDC.64 UR8, c[0x0][0x640] ;  /* 0x0001900000087ab9 */ /* 0x000fe20000000a00 */
[----:B0-----:R-:W-:Y:S01]  /*aed0*/  I2FP.F32.U32 R9, R14 ;  /* 0x0000000e00097245 */ /* 0x001fe20000201000 */
[----:B------:R-:W-:Y:S02]  /*aee0*/  ULDC UR6, c[0x0][0x608] ;  /* 0x0001820000067ab9 */ /* 0x000fe40000000800 */
[----:B------:R-:W-:Y:S01]  /*aef0*/  IMAD.X R4, RZ, RZ, ~R4, P1 ;  /* 0x000000ffff047224 */ /* 0x000fe200008e0e04 */
[----:B------:R-:W-:Y:S01]  /*af00*/  ISETP.NE.U32.AND P1, PT, RZ, UR8, PT ;  /* 0x00000008ff007c0c */ /* 0x000fe2000bf25070 */
[----:B------:R-:W0:Y:S02]  /*af10*/  LDC R21, c[0x0][0x148] ;  /* 0x00005200ff157b82 */ /* 0x000e240000000800 */
[----:B------:R-:W-:Y:S01]  /*af20*/  IMAD R6, R4, UR4, RZ ;  /* 0x0000000404067c24 */ /* 0x000fe2000f8e02ff */
[----:B------:R-:W-:Y:S01]  /*af30*/  ISETP.NE.AND.EX P1, PT, RZ, UR9, PT, P1 ;  /* 0x00000009ff007c0c */ /* 0x000fe2000bf25310 */
[----:B------:R-:W-:Y:S01]  /*af40*/  IMAD.WIDE.U32 R4, R7, UR4, R16 ;  /* 0x0000000407047c25 */ /* 0x000fe2000f8e0010 */
[----:B------:R-:W-:-:S03]  /*af50*/  ULDC UR4, c[0x0][0x150] ;  /* 0x0000540000047ab9 */ /* 0x000fc60000000800 */
[----:B------:R-:W-:Y:S02]  /*af60*/  IMAD R7, R7, UR5, R6 ;  /* 0x0000000507077c24 */ /* 0x000fe4000f8e0206 */
[----:B------:R-:W-:Y:S01]  /*af70*/  FMUL R6, R9, UR4 ;  /* 0x0000000409067c20 */ /* 0x000fe20008400000 */
[----:B------:R-:W-:Y:S01]  /*af80*/  ULDC UR4, c[0x0][0x618] ;  /* 0x0001860000047ab9 */ /* 0x000fe20000000800 */
[----:B------:R-:W-:Y:S01]  /*af90*/  ULDC UR5, c[0x0][0x154] ;  /* 0x0000550000057ab9 */ /* 0x000fe20000000800 */
[----:B------:R-:W-:-:S03]  /*afa0*/  IMAD.IADD R5, R5, 0x1, R7 ;  /* 0x0000000105057824 */ /* 0x000fc600078e0207 */
[----:B------:R-:W3:Y:S02]  /*afb0*/  F2I.U32.TRUNC.NTZ R6, R6 ;  /* 0x0000000600067305 */ /* 0x000ee4000020f000 */
[----:B------:R-:W-:Y:S02]  /*afc0*/  SHF.R.U64 R9, R4, UR4, R5 ;  /* 0x0000000404097c19 */ /* 0x000fe40008001205 */
[----:B-1----:R-:W-:-:S05]  /*afd0*/  I2FP.F32.U32 R4, R12 ;  /* 0x0000000c00047245 */ /* 0x002fca0000201000 */
[----:B------:R-:W-:Y:S01]  /*afe0*/  FMUL R22, R4, UR5 ;  /* 0x0000000504167c20 */ /* 0x000fe20008400000 */
[----:B------:R-:W-:Y:S01]  /*aff0*/  SHF.R.U32.HI R4, RZ, UR4, R5 ;  /* 0x00000004ff047c19 */ /* 0x000fe20008011605 */
[----:B------:R-:W-:-:S03]  /*b000*/  ULDC UR4, c[0x0][0x658] ;  /* 0x0001960000047ab9 */ /* 0x000fc60000000800 */
[--C-:B------:R-:W-:Y:S01]  /*b010*/  SHF.R.U64 R20, R9, UR6, R4.reuse ;  /* 0x0000000609147c19 */ /* 0x100fe20008001204 */
[----:B------:R-:W1:Y:S01]  /*b020*/  F2I.U32.TRUNC.NTZ R22, R22 ;  /* 0x0000001600167305 */ /* 0x000e62000020f000 */
[----:B------:R-:W-:Y:S01]  /*b030*/  SHF.R.U32.HI R5, RZ, UR6, R4 ;  /* 0x00000006ff057c19 */ /* 0x000fe20008011604 */
[----:B---3--:R-:W-:-:S03]  /*b040*/  IMAD.MOV R6, RZ, RZ, -R6 ;  /* 0x000000ffff067224 */ /* 0x008fc600078e0a06 */
[--C-:B------:R-:W-:Y:S01]  /*b050*/  SHF.R.U64 R15, R20, UR4, R5.reuse ;  /* 0x00000004140f7c19 */ /* 0x100fe20008001205 */
[----:B--2---:R-:W-:Y:S01]  /*b060*/  IMAD R14, R25, R6, R14 ;  /* 0x00000006190e7224 */ /* 0x004fe200078e020e */
[----:B------:R-:W-:-:S03]  /*b070*/  SHF.R.U32.HI R23, RZ, UR4, R5 ;  /* 0x00000004ff177c19 */ /* 0x000fc60008011605 */
[----:B------:R-:W-:Y:S02]  /*b080*/  IMAD.MOV.U32 R4, RZ, RZ, R15 ;  /* 0x000000ffff047224 */ /* 0x000fe400078e000f */
[----:B------:R-:W-:Y:S01]  /*b090*/  IMAD.MOV.U32 R5, RZ, RZ, R23 ;  /* 0x000000ffff057224 */ /* 0x000fe200078e0017 */
[----:B-1----:R-:W-:Y:S06]  /*b0a0*/  @!P1 BRA `(.L_x_301) ;  /* 0x0000000000289947 */ /* 0x002fec0003800000 */
[----:B------:R-:W-:Y:S02]  /*b0b0*/  ULDC UR4, c[0x0][0x64c] ;  /* 0x0001930000047ab9 */ /* 0x000fe40000000800 */
[----:B------:R-:W-:-:S05]  /*b0c0*/  IADD3 R5, P1, R15, UR4, RZ ;  /* 0x000000040f057c10 */ /* 0x000fca000ff3e0ff */
[----:B------:R-:W-:-:S04]  /*b0d0*/  IMAD.X R23, RZ, RZ, R23, P1 ;  /* 0x000000ffff177224 */ /* 0x000fc800008e0617 */
[----:B------:R-:W-:-:S04]  /*b0e0*/  IMAD.WIDE.U32 R6, R23, UR8, RZ ;  /* 0x0000000817067c25 */ /* 0x000fc8000f8e00ff */
[----:B------:R-:W-:-:S04]  /*b0f0*/  IMAD.WIDE.U32 R6, P1, R5, UR9, R6 ;  /* 0x0000000905067c25 */ /* 0x000fc8000f820006 */
[----:B------:R-:W-:-:S04]  /*b100*/  IMAD.WIDE.U32 R4, R5, UR8, RZ ;  /* 0x0000000805047c25 */ /* 0x000fc8000f8e00ff */
[----:B------:R-:W-:Y:S01]  /*b110*/  IMAD.MOV.U32 R4, RZ, RZ, R7 ;  /* 0x000000ffff047224 */ /* 0x000fe200078e0007 */
[----:B------:R-:W-:Y:S01]  /*b120*/  IADD3 RZ, P3, R5, R6, RZ ;  /* 0x0000000605ff7210 */ /* 0x000fe20007f7e0ff */
[----:B------:R-:W-:-:S04]  /*b130*/  IMAD.X R5, RZ, RZ, RZ, P1 ;  /* 0x000000ffff057224 */ /* 0x000fc800008e06ff */
[----:B------:R-:W-:-:S08]  /*b140*/  IMAD.WIDE.U32.X R4, R23, UR9, R4, P3 ;  /* 0x0000000917047c25 */ /* 0x000fd000098e0404 */
.L_x_301:
[----:B------:R-:W-:Y:S01]  /*b150*/  ISETP.NE.AND P1, PT, R2, 0x1, PT ;  /* 0x000000010200780c */ /* 0x000fe20003f25270 */
[----:B------:R-:W-:Y:S01]  /*b160*/  ULDC UR4, c[0x0][0x648] ;  /* 0x0001920000047ab9 */ /* 0x000fe20000000800 */
[----:B------:R-:W-:Y:S01]  /*b170*/  LOP3.LUT R20, R20, UR17, RZ, 0xc0, !PT ;  /* 0x0000001114147c12 */ /* 0x000fe2000f8ec0ff */
[----:B------:R-:W-:Y:S01]  /*b180*/  IMAD.MOV R22, RZ, RZ, -R22 ;  /* 0x000000ffff167224 */ /* 0x000fe200078e0a16 */
[----:B------:R-:W-:Y:S01]  /*b190*/  SHF.R.U64 R5, R4, UR4, R5 ;  /* 0x0000000404057c19 */ /* 0x000fe20008001205 */
[----:B------:R-:W-:Y:S01]  /*b1a0*/  ULDC UR4, c[0x0][0x638] ;  /* 0x00018e0000047ab9 */ /* 0x000fe20000000800 */
[----:B------:R-:W-:Y:S01]  /*b1b0*/  LOP3.LUT R6, R9, UR16, RZ, 0xc0, !PT ;  /* 0x0000001009067c12 */ /* 0x000fe2000f8ec0ff */
[----:B------:R-:W-:Y:S02]  /*b1c0*/  ULDC UR5, c[0x0][0x610] ;  /* 0x0001840000057ab9 */ /* 0x000fe40000000800 */
[----:B------:R-:W-:Y:S02]  /*b1d0*/  IMAD.MOV R4, RZ, RZ, -R5 ;  /* 0x000000ffff047224 */ /* 0x000fe400078e0a05 */
[----:B------:R-:W-:-:S02]  /*b1e0*/  IMAD R5, R5, UR18, R20 ;  /* 0x0000001205057c24 */ /* 0x000fc4000f8e0214 */
[----:B0-----:R-:W-:Y:S02]  /*b1f0*/  @P1 IMAD R14, R21, R22, R12 ;  /* 0x00000016150e1224 */ /* 0x001fe400078e020c */
[----:B------:R-:W-:Y:S01]  /*b200*/  IMAD R15, R4, UR4, R15 ;  /* 0x00000004040f7c24 */ /* 0x000fe2000f8e020f */
[----:B------:R-:W-:Y:S01]  /*b210*/  ULDC UR4, c[0x0][0x600] ;  /* 0x0001800000047ab9 */ /* 0x000fe20000000800 */
[----:B------:R-:W-:Y:S02]  /*b220*/  IMAD R14, R5, UR5, R14 ;  /* 0x00000005050e7c24 */ /* 0x000fe4000f8e020e */
[----:B------:R-:W-:Y:S02]  /*b230*/  IMAD R15, R15, UR4, R6 ;  /* 0x000000040f0f7c24 */ /* 0x000fe4000f8e0206 */
[----:B------:R-:W-:-:S03]  /*b240*/  IMAD.MOV.U32 R4, RZ, RZ, 0x1 ;  /* 0x00000001ff047424 */ /* 0x000fc600078e00ff */
[----:B------:R-:W-:Y:S02]  /*b250*/  SEL R9, R15, R14, !P1 ;  /* 0x0000000e0f097207 */ /* 0x000fe40004800000 */
[----:B------:R-:W-:-:S07]  /*b260*/  SEL R7, R14, R15, !P1 ;  /* 0x0000000f0e077207 */ /* 0x000fce0004800000 */
.L_x_299:
[----:B------:R-:W-:Y:S05]  /*b270*/  BSYNC B1 ;  /* 0x0000000000017941 */ /* 0x000fea0003800000 */
.L_x_298:
[----:B------:R-:W-:-:S13]  /*b280*/  LOP3.LUT P1, RZ, R4, 0xff, RZ, 0xc0, !PT ;  /* 0x000000ff04ff7812 */ /* 0x000fda000782c0ff */
[----:B------:R-:W-:Y:S05]  /*b290*/  @P1 BRA `(.L_x_302) ;  /* 0xfffffff400481947 */ /* 0x000fea000383ffff */
[----:B------:R-:W-:Y:S05]  /*b2a0*/  BSYNC B0 ;  /* 0x0000000000007941 */ /* 0x000fea0003800000 */
.L_x_290:
[----:B------:R-:W-:-:S03]  /*b2b0*/  UMOV UR4, 0xffffffff ;  /* 0xffffffff00047882 */ /* 0x000fc60000000000 */
[----:B------:R-:W-:Y:S05]  /*b2c0*/  BRA.DIV UR4, `(.L_x_303) ;  /* 0x0000000604187947 */ /* 0x000fea000b800000 */
[----:B------:R-:W-:-:S13]  /*b2d0*/  ELECT P6, URZ, PT ;  /* 0x00000000003f782f */ /* 0x000fda00038c0000 */
.L_x_317:
[----:B------:R-:W-:Y:S04]  /*b2e0*/  BSSY B0, `(.L_x_304) ;  /* 0x000002b000007945 */ /* 0x000fe80003800000 */
[----:B------:R-:W-:Y:S05]  /*b2f0*/  @!P6 BRA `(.L_x_305) ;  /* 0x0000000000a4e947 */ /* 0x000fea0003800000 */
[----:B------:R-:W-:-:S04]  /*b300*/  LOP3.LUT R19, R19, 0x2, RZ, 0xfc, !PT ;  /* 0x0000000213137812 */ /* 0x000fc800078efcff */
[----:B------:R-:W-:-:S13]  /*b310*/  ISETP.NE.AND P0, PT, R19, 0x3, PT ;  /* 0x000000031300780c */ /* 0x000fda0003f05270 */
[----:B------:R-:W-:Y:S05]  /*b320*/  @!P0 BRA `(.L_x_306) ;  /* 0x0000000000048947 */ /* 0x000fea0003800000 */
[----:B------:R-:W-:Y:S01]  /*b330*/  BPT.TRAP 0x1 ;  /* 0x000000040000795c */ /* 0x000fe20000300000 */
.L_x_306:
[----:B------:R-:W0:Y:S01]  /*b340*/  S2R R5, SR_CgaCtaId ;  /* 0x0000000000057919 */ /* 0x000e220000008800 */
[----:B------:R-:W-:Y:S02]  /*b350*/  MOV R2, 0x400 ;  /* 0x0000040000027802 */ /* 0x000fe40000000f00 */
[----:B------:R-:W-:Y:S02]  /*b360*/  SHF.L.U32 R4, R3, 0x1f, RZ ;  /* 0x0000001f03047819 */ /* 0x000fe400000006ff */
[----:B0-----:R-:W-:-:S05]  /*b370*/  LEA R5, R5, R2, 0x18 ;  /* 0x0000000205057211 */ /* 0x001fca00078ec0ff */
[----:B------:R-:W-:-:S04]  /*b380*/  VIADD R5, R5, 0x20 ;  /* 0x0000002005057836 */ /* 0x000fc80000000000 */
[C---:B------:R-:W-:Y:S02]  /*b390*/  IMAD R7, R0.reuse, 0x8, R5 ;  /* 0x0000000800077824 */ /* 0x040fe400078e0205 */
[----:B------:R-:W-:Y:S02]  /*b3a0*/  VIADD R0, R0, 0x1 ;  /* 0x0000000100007836 */ /* 0x000fe40000000000 */
[----:B------:R-:W0:Y:S03]  /*b3b0*/  SYNCS.PHASECHK.TRANS64.TRYWAIT P0, [R7+URZ], R4 ;  /* 0x00000004070075a7 */ /* 0x000e26000800017f */
[----:B------:R-:W-:-:S04]  /*b3c0*/  ISETP.NE.AND P1, PT, R0, 0x4, PT ;  /* 0x000000040000780c */ /* 0x000fc80003f25270 */
[----:B------:R-:W-:Y:S02]  /*b3d0*/  SEL R2, RZ, 0x1, P1 ;  /* 0x00000001ff027807 */ /* 0x000fe40000800000 */
[----:B------:R-:W-:Y:S02]  /*b3e0*/  SEL R0, R0, RZ, P1 ;  /* 0x000000ff00007207 */ /* 0x000fe40000800000 */
[----:B------:R-:W-:-:S03]  /*b3f0*/  LOP3.LUT R9, R3, R2, RZ, 0x3c, !PT ;  /* 0x0000000203097212 */ /* 0x000fc600078e3cff */
[----:B------:R-:W-:Y:S01]  /*b400*/  IMAD R6, R0, 0x8, R5 ;  /* 0x0000000800067824 */ /* 0x000fe200078e0205 */
[----:B------:R-:W-:Y:S01]  /*b410*/  SHF.L.U32 R3, R9, 0x1f, RZ ;  /* 0x0000001f09037819 */ /* 0x000fe200000006ff */
[----:B0-----:R-:W-:Y:S06]  /*b420*/  @!P0 BRA `(.L_x_307) ;  /* 0x0000000000e08947 */ /* 0x001fec0003800000 */
.L_x_318:
[----:B------:R-:W1:Y:S01]  /*b430*/  SYNCS.PHASECHK.TRANS64.TRYWAIT P0, [R6+URZ], R3 ;  /* 0x00000003060075a7 */ /* 0x000e62000800017f */
[----:B------:R-:W-:-:S05]  /*b440*/  VIADD R0, R0, 0x1 ;  /* 0x0000000100007836 */ /* 0x000fca0000000000 */
[----:B------:R-:W-:-:S04]  /*b450*/  ISETP.NE.AND P1, PT, R0, 0x4, PT ;  /* 0x000000040000780c */ /* 0x000fc80003f25270 */
[----:B------:R-:W-:Y:S02]  /*b460*/  SEL R2, RZ, 0x1, P1 ;  /* 0x00000001ff027807 */ /* 0x000fe40000800000 */
[----:B------:R-:W-:Y:S02]  /*b470*/  SEL R0, R0, RZ, P1 ;  /* 0x000000ff00007207 */ /* 0x000fe40000800000 */
[----:B------:R-:W-:-:S03]  /*b480*/  LOP3.LUT R9, R9, R2, RZ, 0x3c, !PT ;  /* 0x0000000209097212 */ /* 0x000fc600078e3cff */
[----:B0-----:R-:W-:Y:S01]  /*b490*/  IMAD R7, R0, 0x8, R5 ;  /* 0x0000000800077824 */ /* 0x001fe200078e0205 */
[----:B------:R-:W-:Y:S01]  /*b4a0*/  SHF.L.U32 R4, R9, 0x1f, RZ ;  /* 0x0000001f09047819 */ /* 0x000fe200000006ff */
[----:B-1----:R-:W-:Y:S06]  /*b4b0*/  @!P0 BRA `(.L_x_308) ;  /* 0x0000000000d08947 */ /* 0x002fec0003800000 */
.L_x_319:
[----:B------:R-:W1:Y:S01]  /*b4c0*/  SYNCS.PHASECHK.TRANS64.TRYWAIT P0, [R7+URZ], R4 ;  /* 0x00000004070075a7 */ /* 0x000e62000800017f */
[----:B------:R-:W-:-:S05]  /*b4d0*/  VIADD R0, R0, 0x1 ;  /* 0x0000000100007836 */ /* 0x000fca0000000000 */
[----:B------:R-:W-:-:S04]  /*b4e0*/  ISETP.NE.AND P1, PT, R0, 0x4, PT ;  /* 0x000000040000780c */ /* 0x000fc80003f25270 */
[----:B------:R-:W-:Y:S02]  /*b4f0*/  SEL R2, RZ, 0x1, P1 ;  /* 0x00000001ff027807 */ /* 0x000fe40000800000 */
[----:B------:R-:W-:Y:S02]  /*b500*/  SEL R0, R0, RZ, P1 ;  /* 0x000000ff00007207 */ /* 0x000fe40000800000 */
[----:B------:R-:W-:Y:S01]  /*b510*/  LOP3.LUT R2, R9, R2, RZ, 0x3c, !PT ;  /* 0x0000000209027212 */ /* 0x000fe200078e3cff */
[----:B-1----:R-:W-:Y:S06]  /*b520*/  @!P0 BRA `(.L_x_309) ;  /* 0x0000000000c88947 */ /* 0x002fec0003800000 */
.L_x_320:
[----:B------:R-:W-:Y:S01]  /*b530*/  IMAD R5, R0, 0x8, R5 ;  /* 0x0000000800057824 */ /* 0x000fe200078e0205 */
[----:B------:R-:W-:-:S07]  /*b540*/  SHF.L.U32 R0, R2, 0x1f, RZ ;  /* 0x0000001f02007819 */ /* 0x000fce00000006ff */
.L_x_310:
[----:B--2---:R2:W3:Y:S02]  /*b550*/  SYNCS.PHASECHK.TRANS64.TRYWAIT P0, [R5+URZ], R0 ;  /* 0x00000000050075a7 */ /* 0x0044e4000800017f */
[----:B---3--:R-:W-:Y:S05]  /*b560*/  @!P0 NANOSLEEP.SYNCS 0x989680 ;  /* 0x009896800000895d */ /* 0x008fea0003900000 */
[----:B------:R-:W3:Y:S02]  /*b570*/  @!P0 SYNCS.PHASECHK.TRANS64 P0, [R5+URZ], R0 ;  /* 0x00000000050085a7 */ /* 0x000ee4000800007f */
[----:B---3--:R-:W-:Y:S05]  /*b580*/  @!P0 BRA `(.L_x_310) ;  /* 0xfffffffc00f08947 */ /* 0x008fea000383ffff */
.L_x_305:
[----:B------:R-:W-:Y:S05]  /*b590*/  BSYNC B0 ;  /* 0x0000000000007941 */ /* 0x000fea0003800000 */
.L_x_304:
[----:B------:R-:W-:Y:S05]  /*b5a0*/  EXIT ;  /* 0x000000000000794d */ /* 0x000fea0003800000 */
.L_x_17:
[----:B---3--:R3:W4:Y:S02]  /*b5b0*/  SYNCS.PHASECHK.TRANS64.TRYWAIT P1, [R3+URZ], R0 ;  /* 0x00000000030075a7 */ /* 0x008724000802017f */
[----:B----4-:R-:W-:Y:S05]  /*b5c0*/  @!P1 NANOSLEEP.SYNCS 0x989680 ;  /* 0x009896800000995d */ /* 0x010fea0003900000 */
[----:B------:R-:W4:Y:S02]  /*b5d0*/  @!P1 SYNCS.PHASECHK.TRANS64 P1, [R3+URZ], R0 ;  /* 0x00000000030095a7 */ /* 0x000f24000802007f */
[----:B----4-:R-:W-:Y:S05]  /*b5e0*/  @!P1 BRA `(.L_x_17) ;  /* 0xfffffffc00f09947 */ /* 0x010fea000383ffff */
[----:B------:R-:W-:Y:S05]  /*b5f0*/  BRA `(.L_x_16) ;  /* 0xffffff5c00047947 */ /* 0x000fea000383ffff */
.L_x_22:
[----:B-1----:R-:W-:-:S04]  /*b600*/  IMAD.U32 R4, RZ, RZ, UR8 ;  /* 0x00000008ff047e24 */ /* 0x002fc8000f8e00ff */
[----:B------:R1:W2:Y:S03]  /*b610*/  SYNCS.PHASECHK.TRANS64.TRYWAIT P1, [R4+URZ], R3 ;  /* 0x00000003040075a7 */ /* 0x0002a6000802017f */
[----:B--2---:R-:W-:Y:S05]  /*b620*/  @!P1 NANOSLEEP.SYNCS 0x989680 ;  /* 0x009896800000995d */ /* 0x004fea0003900000 */
[----:B------:R-:W2:Y:S02]  /*b630*/  @!P1 SYNCS.PHASECHK.TRANS64 P1, [R4+URZ], R3 ;  /* 0x00000003040095a7 */ /* 0x000ea4000802007f */
[----:B--2---:R-:W-:Y:S05]  /*b640*/  @!P1 BRA `(.L_x_22) ;  /* 0xfffffffc00ec9947 */ /* 0x004fea000383ffff */
[----:B------:R-:W-:Y:S05]  /*b650*/  BRA `(.L_x_21) ;  /* 0xffffff5c00f07947 */ /* 0x000fea000383ffff */
.L_x_291:
[----:B------:R-:W-:Y:S01]  /*b660*/  BSSY B1, `(.L_x_311) ;  /* 0x0000006000017945 */ /* 0x000fe20003800000 */
[----:B------:R-:W-:-:S07]  /*b670*/  IMAD.MOV.U32 R15, RZ, RZ, -0x1 ;  /* 0xffffffffff0f7424 */ /* 0x000fce00078e00ff */
[----:B------:R-:W-:Y:S05]  /*b680*/  WARPSYNC.COLLECTIVE R15, `(.L_x_312) ;  /* 0x000000000f0c7348 */ /* 0x000fea0003c00000 */
[----:B------:R-:W-:Y:S02]  /*b690*/  ELECT P6, UR62, PT ;  /* 0x00000000003e782f */ /* 0x000fe400038c0000 */
[----:B------:R-:W-:Y:S01]  /*b6a0*/  MOV R14, UR62 ;  /* 0x0000003e000e7c02 */ /* 0x000fe20008000f00 */
[----:B------:R-:W-:Y:S10]  /*b6b0*/  ENDCOLLECTIVE ;  /* 0x000000000000791b */ /* 0x000ff40003800000 */
.L_x_312:
[----:B------:R-:W-:Y:S05]  /*b6c0*/  BSYNC B1 ;  /* 0x0000000000017941 */ /* 0x000fea0003800000 */
.L_x_311:
[----:B------:R-:W-:Y:S05]  /*b6d0*/  BRA `(.L_x_313) ;  /* 0xfffffff000447947 */ /* 0x000fea000383ffff */
.L_x_294:
[----:B0-----:R0:W1:Y:S02]  /*b6e0*/  SYNCS.PHASECHK.TRANS64.TRYWAIT P1, [R12+URZ+0x20], R7 ;  /* 0x000020070c0075a7 */ /* 0x001064000802017f */
[----:B-1----:R-:W-:Y:S05]  /*b6f0*/  @!P1 NANOSLEEP.SYNCS 0x989680 ;  /* 0x009896800000995d */ /* 0x002fea0003900000 */
[----:B------:R-:W1:Y:S02]  /*b700*/  @!P1 SYNCS.PHASECHK.TRANS64 P1, [R12+URZ+0x20], R7 ;  /* 0x000020070c0095a7 */ /* 0x000e64000802007f */
[----:B-1----:R-:W-:Y:S05]  /*b710*/  @!P1 BRA `(.L_x_294) ;  /* 0xfffffffc00f09947 */ /* 0x002fea000383ffff */
[----:B------:R-:W-:Y:S05]  /*b720*/  BRA `(.L_x_314) ;  /* 0xfffffff000787947 */ /* 0x000fea000383ffff */
.L_x_303:
[----:B------:R-:W-:Y:S01]  /*b730*/  BSSY B0, `(.L_x_315) ;  /* 0x0000006000007945 */ /* 0x000fe20003800000 */
[----:B------:R-:W-:-:S07]  /*b740*/  IMAD.MOV.U32 R15, RZ, RZ, -0x1 ;  /* 0xffffffffff0f7424 */ /* 0x000fce00078e00ff */
[----:B------:R-:W-:Y:S05]  /*b750*/  WARPSYNC.COLLECTIVE R15, `(.L_x_316) ;  /* 0x000000000f0c7348 */ /* 0x000fea0003c00000 */
[----:B------:R-:W-:Y:S02]  /*b760*/  ELECT P6, UR62, PT ;  /* 0x00000000003e782f */ /* 0x000fe400038c0000 */
[----:B------:R-:W-:Y:S01]  /*b770*/  MOV R14, UR62 ;  /* 0x0000003e000e7c02 */ /* 0x000fe20008000f00 */
[----:B------:R-:W-:Y:S10]  /*b780*/  ENDCOLLECTIVE ;  /* 0x000000000000791b */ /* 0x000ff40003800000 */
.L_x_316:
[----:B------:R-:W-:Y:S05]  /*b790*/  BSYNC B0 ;  /* 0x0000000000007941 */ /* 0x000fea0003800000 */
.L_x_315:
[----:B------:R-:W-:Y:S05]  /*b7a0*/  BRA `(.L_x_317) ;  /* 0xfffffff800cc7947 */ /* 0x000fea000383ffff */
.L_x_307:
[----:B0-----:R0:W1:Y:S02]  /*b7b0*/  SYNCS.PHASECHK.TRANS64.TRYWAIT P0, [R7+URZ], R4 ;  /* 0x00000004070075a7 */ /* 0x001064000800017f */
[----:B-1----:R-:W-:Y:S05]  /*b7c0*/  @!P0 NANOSLEEP.SYNCS 0x989680 ;  /* 0x009896800000895d */ /* 0x002fea0003900000 */
[----:B------:R-:W1:Y:S02]  /*b7d0*/  @!P0 SYNCS.PHASECHK.TRANS64 P0, [R7+URZ], R4 ;  /* 0x00000004070085a7 */ /* 0x000e64000800007f */
[----:B-1----:R-:W-:Y:S05]  /*b7e0*/  @!P0 BRA `(.L_x_307) ;  /* 0xfffffffc00f08947 */ /* 0x002fea000383ffff */
[----:B------:R-:W-:Y:S05]  /*b7f0*/  BRA `(.L_x_318) ;  /* 0xfffffffc000c7947 */ /* 0x000fea000383ffff */
.L_x_308:
[----:B0-----:R0:W1:Y:S02]  /*b800*/  SYNCS.PHASECHK.TRANS64.TRYWAIT P0, [R6+URZ], R3 ;  /* 0x00000003060075a7 */ /* 0x001064000800017f */
[----:B-1----:R-:W-:Y:S05]  /*b810*/  @!P0 NANOSLEEP.SYNCS 0x989680 ;  /* 0x009896800000895d */ /* 0x002fea0003900000 */
[----:B------:R-:W1:Y:S02]  /*b820*/  @!P0 SYNCS.PHASECHK.TRANS64 P0, [R6+URZ], R3 ;  /* 0x00000003060085a7 */ /* 0x000e64000800007f */
[----:B-1----:R-:W-:Y:S05]  /*b830*/  @!P0 BRA `(.L_x_308) ;  /* 0xfffffffc00f08947 */ /* 0x002fea000383ffff */
[----:B------:R-:W-:Y:S05]  /*b840*/  BRA `(.L_x_319) ;  /* 0xfffffffc001c7947 */ /* 0x000fea000383ffff */
.L_x_309:
[----:B-1----:R1:W2:Y:S02]  /*b850*/  SYNCS.PHASECHK.TRANS64.TRYWAIT P0, [R7+URZ], R4 ;  /* 0x00000004070075a7 */ /* 0x0022a4000800017f */
[----:B--2---:R-:W-:Y:S05]  /*b860*/  @!P0 NANOSLEEP.SYNCS 0x989680 ;  /* 0x009896800000895d */ /* 0x004fea0003900000 */
[----:B------:R-:W2:Y:S02]  /*b870*/  @!P0 SYNCS.PHASECHK.TRANS64 P0, [R7+URZ], R4 ;  /* 0x00000004070085a7 */ /* 0x000ea4000800007f */
[----:B--2---:R-:W-:Y:S05]  /*b880*/  @!P0 BRA `(.L_x_309) ;  /* 0xfffffffc00f08947 */ /* 0x004fea000383ffff */
[----:B------:R-:W-:Y:S05]  /*b890*/  BRA `(.L_x_320) ;  /* 0xfffffffc00247947 */ /* 0x000fea000383ffff */
.L_x_321:
[----:B------:R-:W-:-:S00]  /*b8a0*/  BRA `(.L_x_321) ;  /* 0xfffffffc00fc7947 */ /* 0x000fc0000383ffff */
[----:B------:R-:W-:-:S00]  /*b8b0*/  NOP ;  /* 0x0000000000007918 */ /* 0x000fc00000000000 */
        /* <DEDUP_REMOVED lines=12> */
.L_x_322:


//--------------------- .nv.global.init           --------------------------
	.section	.nv.global.init,"aw",@progbits
.nv.global.init:
	.type		$str$22,@object
	.size		$str$22,($str$23 - $str$22)
$str$22:
        /*0000*/ 	.byte	0x6b, 0x5f, 0x74, 0x69, 0x6c, 0x65, 0x5f, 0x63, 0x6f, 0x75, 0x6e, 0x74, 0x20, 0x3e, 0x3d, 0x20
        /*0010*/ 	.byte	0x31, 0x00
	.type		$str$23,@object
	.size		$str$23,(__unnamed_1 - $str$23)
$str$23:
        /*0012*/ 	.byte	0x2f, 0x74, 0x6d, 0x70, 0x2f, 0x63, 0x75, 0x74, 0x6c, 0x61, 0x73, 0x73, 0x5f, 0x73, 0x77, 0x65
        /*0022*/ 	.byte	0x65, 0x70, 0x5f, 0x73, 0x72, 0x63, 0x2f, 0x69, 0x6e, 0x63, 0x6c, 0x75, 0x64, 0x65, 0x2f, 0x63
        /*0032*/ 	.byte	0x75, 0x74, 0x6c, 0x61, 0x73, 0x73, 0x2f, 0x67, 0x65, 0x6d, 0x6d, 0x2f, 0x63, 0x6f, 0x6c, 0x6c
        /*0042*/ 	.byte	0x65, 0x63, 0x74, 0x69, 0x76, 0x65, 0x2f, 0x73, 0x6d, 0x39, 0x30, 0x5f, 0x6d, 0x6d, 0x61, 0x5f
        /*0052*/ 	.byte	0x74, 0x6d, 0x61, 0x5f, 0x67, 0x6d, 0x6d, 0x61, 0x5f, 0x73, 0x73, 0x5f, 0x77, 0x61, 0x72, 0x70
        /*0062*/ 	.byte	0x73, 0x70, 0x65, 0x63, 0x69, 0x61, 0x6c, 0x69, 0x7a, 0x65, 0x64, 0x2e, 0x68, 0x70, 0x70, 0x00
	.type		__unnamed_1,@object
	.size		__unnamed_1,(.L_0 - __unnamed_1)
__unnamed_1:
        /*0072*/ 	.byte	0x76, 0x6f, 0x69, 0x64, 0x20, 0x63, 0x75, 0x74, 0x6c, 0x61, 0x73, 0x73, 0x3a, 0x3a, 0x67, 0x65
        /* <DEDUP_REMOVED lines=179> */
        /*0bb2*/ 	.byte	0x3a, 0x3a, 0x69, 0x64, 0x65, 0x6e, 0x74, 0x69, 0x74, 0x79, 0x5d, 0x00
.L_0:


//--------------------- .nv.shared._ZN7cutlass13device_kernelINS_4gemm6kernel13GemmUniversalIN4cute5tupleIJiiiiEEENS1_10collective13CollectiveMmaINS1_34MainloopSm90TmaGmmaWarpSpecializedILi4ENS5_IJNS4_1CILi1EEESB_SB_EEENS1_35KernelTmaWarpSpecializedCooperativeEEENS5_IJNSA_ILi128EEENSA_ILi256EEENSA_ILi64EEEEEENS_6half_tENS5_IJlSB_lEEESJ_SK_NS4_8TiledMMAINS4_8MMA_AtomIJNS4_4SM904GMMA26MMA_64x256x16_F32F16F16_SSILNSO_5MajorE0ELSQ_0ELNSO_7ScaleInE1ELSR_1EEEEEENS4_6LayoutINS5_IJNSA_ILi2EEESB_SB_EEENS5_IJSB_NSA_ILi0EEESX_EEEEENS5_IJNS4_10UnderscoreES10_S10_EEEEENS4_13SM90_TMA_LOADENS4_14ComposedLayoutINS4_7SwizzleILi3ELi4ELi3EEENS4_18smem_ptr_flag_bitsILi16EEENSU_INS5_IJNSA_ILi8EEESH_EEENS5_IJSH_SB_EEEEEEEvNS4_8identityES13_S1D_vS1E_EENS_8epilogue10collective6detail29Sm90TmaWarpSpecializedAdapterINS1H_15DefaultEpilogueISJ_SK_SK_NS1G_6thread17LinearCombinationISJ_Li1EffLNS1L_9ScaleType4KindE0ELNS_15FloatRoundStyleE2ESJ_EENS1_15EpilogueDefaultEEEEEvvEEEEvNT_6ParamsE --------------------------
	.section	.nv.shared._ZN7cutlass13device_kernelINS_4gemm6kernel13GemmUniversalIN4cute5tupleIJiiiiEEENS1_10collective13CollectiveMmaINS1_34MainloopSm90TmaGmmaWarpSpecializedILi4ENS5_IJNS4_1CILi1EEESB_SB_EEENS1_35KernelTmaWarpSpecializedCooperativeEEENS5_IJNSA_ILi128EEENSA_ILi256EEENSA_ILi64EEEEEENS_6half_tENS5_IJlSB_lEEESJ_SK_NS4_8TiledMMAINS4_8MMA_AtomIJNS4_4SM904GMMA26MMA_64x256x16_F32F16F16_SSILNSO_5MajorE0ELSQ_0ELNSO_7ScaleInE1ELSR_1EEEEEENS4_6LayoutINS5_IJNSA_ILi2EEESB_SB_EEENS5_IJSB_NSA_ILi0EEESX_EEEEENS5_IJNS4_10UnderscoreES10_S10_EEEEENS4_13SM90_TMA_LOADENS4_14ComposedLayoutINS4_7SwizzleILi3ELi4ELi3EEENS4_18smem_ptr_flag_bitsILi16EEENSU_INS5_IJNSA_ILi8EEESH_EEENS5_IJSH_SB_EEEEEEEvNS4_8identityES13_S1D_vS1E_EENS_8epilogue10collective6detail29Sm90TmaWarpSpecializedAdapterINS1H_15DefaultEpilogueISJ_SK_SK_NS1G_6thread17LinearCombinationISJ_Li1EffLNS1L_9ScaleType4KindE0ELNS_15FloatRoundStyleE2ESJ_EENS1_15EpilogueDefaultEEEEEvvEEEEvNT_6ParamsE,"aw",@nobits
	.sectionflags	@""
	.align	16
	.zero		1024


//--------------------- .nv.shared.reserved.0     --------------------------
	.section	.nv.shared.reserved.0,"aw",@nobits
	.weak		__nv_reservedSMEM_offset_0_alias
	.size		__nv_reservedSMEM_offset_0_alias, 0, 0
	.other		__nv_reservedSMEM_offset_0_alias,@"STO_CUDA_RESERVED_SHARED STV_DEFAULT"
__nv_reservedSMEM_offset_0_alias:
	.zero		0


//--------------------- .nv.global                --------------------------
	.section	.nv.global,"aw",@nobits
.nv.global:
	.type		_ZN40_INTERNAL_3907a583_4_k_cu_f2474d16_233864cute1_E,@object
	.size		_ZN40_INTERNAL_3907a583_4_k_cu_f2474d16_233864cute1_E,(_ZN40_INTERNAL_3907a583_4_k_cu_f2474d16_233864cuda3std3__45__cpo6cbeginE - _ZN40_INTERNAL_3907a583_4_k_cu_f2474d16_233864cute1_E)
_ZN40_INTERNAL_3907a583_4_k_cu_f2474d16_233864cute1_E:
	.zero		1
	.type		_ZN40_INTERNAL_3907a583_4_k_cu_f2474d16_233864cuda3std3__45__cpo6cbeginE,@object
	.size		_ZN40_INTERNAL_3907a583_4_k_cu_f2474d16_233864cuda3std3__45__cpo6cbeginE,(_ZN40_INTERNAL_3907a583_4_k_cu_f2474d16_233864cuda3std3__48in_placeE - _ZN40_INTERNAL_3907a583_4_k_cu_f2474d16_233864cuda3std3__45__cpo6cbeginE)
_ZN40_INTERNAL_3907a583_4_k_cu_f2474d16_233864cuda3std3__45__cpo6cbeginE:
	.zero		1
	.type		_ZN40_INTERNAL_3907a583_4_k_cu_f2474d16_233864cuda3std3__48in_placeE,@object
	.size		_ZN40_INTERNAL_3907a583_4_k_cu_f2474d16_233864cuda3std3__48in_placeE,(_ZN40_INTERNAL_3907a583_4_k_cu_f2474d16_233864cuda3std6ranges3__45__cpo9iter_moveE - _ZN40_INTERNAL_3907a583_4_k_cu_f2474d16_233864cuda3std3__48in_placeE)
_ZN40_INTERNAL_3907a583_4_k_cu_f2474d16_233864cuda3std3__48in_placeE:
	.zero		1
	.type		_ZN40_INTERNAL_3907a583_4_k_cu_f2474d16_233864cuda3std6ranges3__45__cpo9iter_moveE,@object
	.size		_ZN40_INTERNAL_3907a583_4_k_cu_f2474d16_233864cuda3std6ranges3__45__cpo9iter_moveE,(_ZN40_INTERNAL_3907a583_4_k_cu_f2474d16_233864cuda3std3__45__cpo5beginE - _ZN40_INTERNAL_3907a583_4_k_cu_f2474d16_233864cuda3std6ranges3__45__cpo9iter_moveE)
_ZN40_INTERNAL_3907a583_4_k_cu_f2474d16_233864cuda3std6ranges3__45__cpo9iter_moveE:
	.zero		1
	.type		_ZN40_INTERNAL_3907a583_4_k_cu_f2474d16_233864cuda3std3__45__cpo5beginE,@object
	.size		_ZN40_INTERNAL_3907a583_4_k_cu_f2474d16_233864cuda3std3__45__cpo5beginE,(_ZN40_INTERNAL_3907a583_4_k_cu_f2474d16_233864cuda3std3__442_GLOBAL__N__3907a583_4_k_cu_f2474d16_233866ignoreE - _ZN40_INTERNAL_3907a583_4_k_cu_f2474d16_233864cuda3std3__45__cpo5beginE)
_ZN40_INTERNAL_3907a583_4_k_cu_f2474d16_233864cuda3std3__45__cpo5beginE:
	.zero		1
	.type		_ZN40_INTERNAL_3907a583_4_k_cu_f2474d16_233864cuda3std3__442_GLOBAL__N__3907a583_4_k_cu_f2474d16_233866ignoreE,@object
	.size		_ZN40_INTERNAL_3907a583_4_k_cu_f2474d16_233864cuda3std3__442_GLOBAL__N__3907a583_4_k_cu_f2474d16_233866ignoreE,(_ZN40_INTERNAL_3907a583_4_k_cu_f2474d16_233864cute7productE - _ZN40_INTERNAL_3907a583_4_k_cu_f2474d16_233864cuda3std3__442_GLOBAL__N__3907a583_4_k_cu_f2474d16_233866ignoreE)
_ZN40_INTERNAL_3907a583_4_k_cu_f2474d16_233864cuda3std3__442_GLOBAL__N__3907a583_4_k_cu_f2474d16_233866ignoreE:
	.zero		1
	.type		_ZN40_INTERNAL_3907a583_4_k_cu_f2474d16_233864cute7productE,@object
	.size		_ZN40_INTERNAL_3907a583_4_k_cu_f2474d16_233864cute7productE,(_ZN40_INTERNAL_3907a583_4_k_cu_f2474d16_233864cuda3std3__45__cpo3endE - _ZN40_INTERNAL_3907a583_4_k_cu_f2474d16_233864cute7productE)
_ZN40_INTERNAL_3907a583_4_k_cu_f2474d16_233864cute7productE:
	.zero		1
	.type		_ZN40_INTERNAL_3907a583_4_k_cu_f2474d16_233864cuda3std3__45__cpo3endE,@object
	.size		_ZN40_INTERNAL_3907a583_4_k_cu_f2474d16_233864cuda3std3__45__cpo3endE,(_ZN40_INTERNAL_3907a583_4_k_cu_f2474d16_233864cuda3std3__419piecewise_constructE - _ZN40_INTERNAL_3907a583_4_k_cu_f2474d16_233864cuda3std3__45__cpo3endE)
_ZN40_INTERNAL_3907a583_4_k_cu_f2474d16_233864cuda3std3__45__cpo3endE:
	.zero		1
	.type		_ZN40_INTERNAL_3907a583_4_k_cu_f2474d16_233864cuda3std3__419piecewise_constructE,@object
	.size		_ZN40_INTERNAL_3907a583_4_k_cu_f2474d16_233864cuda3std3__419piecewise_constructE,(_ZN40_INTERNAL_3907a583_4_k_cu_f2474d16_233864cuda3std3__45__cpo4cendE - _ZN40_INTERNAL_3907a583_4_k_cu_f2474d16_233864cuda3std3__419piecewise_constructE)
_ZN40_INTERNAL_3907a583_4_k_cu_f2474d16_233864cuda3std3__419piecewise_constructE:
	.zero		1
	.type		_ZN40_INTERNAL_3907a583_4_k_cu_f2474d16_233864cuda3std3__45__cpo4cendE,@object
	.size		_ZN40_INTERNAL_3907a583_4_k_cu_f2474d16_233864cuda3std3__45__cpo4cendE,(_ZN40_INTERNAL_3907a583_4_k_cu_f2474d16_233864cuda3std6ranges3__45__cpo4swapE - _ZN40_INTERNAL_3907a583_4_k_cu_f2474d16_233864cuda3std3__45__cpo4cendE)
_ZN40_INTERNAL_3907a583_4_k_cu_f2474d16_233864cuda3std3__45__cpo4cendE:
	.zero		1
	.type		_ZN40_INTERNAL_3907a583_4_k_cu_f2474d16_233864cuda3std6ranges3__45__cpo4swapE,@object
	.size		_ZN40_INTERNAL_3907a583_4_k_cu_f2474d16_233864cuda3std6ranges3__45__cpo4swapE,(.L_8 - _ZN40_INTERNAL_3907a583_4_k_cu_f2474d16_233864cuda3std6ranges3__45__cpo4swapE)
_ZN40_INTERNAL_3907a583_4_k_cu_f2474d16_233864cuda3std6ranges3__45__cpo4swapE:
	.zero		1
.L_8:


//--------------------- .nv.constant0._ZN7cutlass13device_kernelINS_4gemm6kernel13GemmUniversalIN4cute5tupleIJiiiiEEENS1_10collective13CollectiveMmaINS1_34MainloopSm90TmaGmmaWarpSpecializedILi4ENS5_IJNS4_1CILi1EEESB_SB_EEENS1_35KernelTmaWarpSpecializedCooperativeEEENS5_IJNSA_ILi128EEENSA_ILi256EEENSA_ILi64EEEEEENS_6half_tENS5_IJlSB_lEEESJ_SK_NS4_8TiledMMAINS4_8MMA_AtomIJNS4_4SM904GMMA26MMA_64x256x16_F32F16F16_SSILNSO_5MajorE0ELSQ_0ELNSO_7ScaleInE1ELSR_1EEEEEENS4_6LayoutINS5_IJNSA_ILi2EEESB_SB_EEENS5_IJSB_NSA_ILi0EEESX_EEEEENS5_IJNS4_10UnderscoreES10_S10_EEEEENS4_13SM90_TMA_LOADENS4_14ComposedLayoutINS4_7SwizzleILi3ELi4ELi3EEENS4_18smem_ptr_flag_bitsILi16EEENSU_INS5_IJNSA_ILi8EEESH_EEENS5_IJSH_SB_EEEEEEEvNS4_8identityES13_S1D_vS1E_EENS_8epilogue10collective6detail29Sm90TmaWarpSpecializedAdapterINS1H_15DefaultEpilogueISJ_SK_SK_NS1G_6thread17LinearCombinationISJ_Li1EffLNS1L_9ScaleType4KindE0ELNS_15FloatRoundStyleE2ESJ_EENS1_15EpilogueDefaultEEEEEvvEEEEvNT_6ParamsE --------------------------
	.section	.nv.constant0._ZN7cutlass13device_kernelINS_4gemm6kernel13GemmUniversalIN4cute5tupleIJiiiiEEENS1_10collective13CollectiveMmaINS1_34MainloopSm90TmaGmmaWarpSpecializedILi4ENS5_IJNS4_1CILi1EEESB_SB_EEENS1_35KernelTmaWarpSpecializedCooperativeEEENS5_IJNSA_ILi128EEENSA_ILi256EEENSA_ILi64EEEEEENS_6half_tENS5_IJlSB_lEEESJ_SK_NS4_8TiledMMAINS4_8MMA_AtomIJNS4_4SM904GMMA26MMA_64x256x16_F32F16F16_SSILNSO_5MajorE0ELSQ_0ELNSO_7ScaleInE1ELSR_1EEEEEENS4_6LayoutINS5_IJNSA_ILi2EEESB_SB_EEENS5_IJSB_NSA_ILi0EEESX_EEEEENS5_IJNS4_10UnderscoreES10_S10_EEEEENS4_13SM90_TMA_LOADENS4_14ComposedLayoutINS4_7SwizzleILi3ELi4ELi3EEENS4_18smem_ptr_flag_bitsILi16EEENSU_INS5_IJNSA_ILi8EEESH_EEENS5_IJSH_SB_EEEEEEEvNS4_8identityES13_S1D_vS1E_EENS_8epilogue10collective6detail29Sm90TmaWarpSpecializedAdapterINS1H_15DefaultEpilogueISJ_SK_SK_NS1G_6thread17LinearCombinationISJ_Li1EffLNS1L_9ScaleType4KindE0ELNS_15FloatRoundStyleE2ESJ_EENS1_15EpilogueDefaultEEEEEvvEEEEvNT_6ParamsE,"a",@progbits
	.sectionflags	@""
	.align	4
.nv.constant0._ZN7cutlass13device_kernelINS_4gemm6kernel13GemmUniversalIN4cute5tupleIJiiiiEEENS1_10collective13CollectiveMmaINS1_34MainloopSm90TmaGmmaWarpSpecializedILi4ENS5_IJNS4_1CILi1EEESB_SB_EEENS1_35KernelTmaWarpSpecializedCooperativeEEENS5_IJNSA_ILi128EEENSA_ILi256EEENSA_ILi64EEEEEENS_6half_tENS5_IJlSB_lEEESJ_SK_NS4_8TiledMMAINS4_8MMA_AtomIJNS4_4SM904GMMA26MMA_64x256x16_F32F16F16_SSILNSO_5MajorE0ELSQ_0ELNSO_7ScaleInE1ELSR_1EEEEEENS4_6LayoutINS5_IJNSA_ILi2EEESB_SB_EEENS5_IJSB_NSA_ILi0EEESX_EEEEENS5_IJNS4_10UnderscoreES10_S10_EEEEENS4_13SM90_TMA_LOADENS4_14ComposedLayoutINS4_7SwizzleILi3ELi4ELi3EEENS4_18smem_ptr_flag_bitsILi16EEENSU_INS5_IJNSA_ILi8EEESH_EEENS5_IJSH_SB_EEEEEEEvNS4_8identityES13_S1D_vS1E_EENS_8epilogue10collective6detail29Sm90TmaWarpSpecializedAdapterINS1H_15DefaultEpilogueISJ_SK_SK_NS1G_6thread17LinearCombinationISJ_Li1EffLNS1L_9ScaleType4KindE0ELNS_15FloatRoundStyleE2ESJ_EENS1_15EpilogueDefaultEEEEEvvEEEEvNT_6ParamsE:
	.zero		1664


//--------------------- SYMBOLS --------------------------

	.type		.nv.reservedSmem.offset0,@object
	.size		.nv.reservedSmem.offset0,0x4
	.type		__assertfail,@function
